//
// Generated by NVIDIA NVVM Compiler
//
// Compiler Build ID: CL-36424714
// Cuda compilation tools, release 13.0, V13.0.88
// Based on NVVM 20.0.0
//

.version 9.0
.target sm_100
.address_size 64

	// .globl	_Z12matmulLong22PxPKxS1_iii
// _ZZ12matmulLong22PxPKxS1_iiiE6shareA has been demoted
// _ZZ12matmulLong22PxPKxS1_iiiE6shareB has been demoted
// _ZZ10matmulLongPxPKxS1_iiiE6shareA has been demoted
// _ZZ10matmulLongPxPKxS1_iiiE6shareB has been demoted

.visible .entry _Z12matmulLong22PxPKxS1_iii(
	.param .u64 .ptr .align 1 _Z12matmulLong22PxPKxS1_iii_param_0,
	.param .u64 .ptr .align 1 _Z12matmulLong22PxPKxS1_iii_param_1,
	.param .u64 .ptr .align 1 _Z12matmulLong22PxPKxS1_iii_param_2,
	.param .u32 _Z12matmulLong22PxPKxS1_iii_param_3,
	.param .u32 _Z12matmulLong22PxPKxS1_iii_param_4,
	.param .u32 _Z12matmulLong22PxPKxS1_iii_param_5
)
{
	.reg .pred 	%p<53>;
	.reg .b32 	%r<66>;
	.reg .b64 	%rd<183>;
	// demoted variable
	.shared .align 16384 .b8 _ZZ12matmulLong22PxPKxS1_iiiE6shareA[2048];
	// demoted variable
	.shared .align 16384 .b8 _ZZ12matmulLong22PxPKxS1_iiiE6shareB[2048];
	ld.param.u64 	%rd59, [_Z12matmulLong22PxPKxS1_iii_param_0];
	ld.param.u64 	%rd56, [_Z12matmulLong22PxPKxS1_iii_param_1];
	ld.param.u64 	%rd57, [_Z12matmulLong22PxPKxS1_iii_param_2];
	ld.param.u32 	%r32, [_Z12matmulLong22PxPKxS1_iii_param_3];
	ld.param.u32 	%r33, [_Z12matmulLong22PxPKxS1_iii_param_4];
	ld.param.u32 	%r34, [_Z12matmulLong22PxPKxS1_iii_param_5];
	cvta.to.global.u64 	%rd1, %rd59;
	mov.u32 	%r35, %ctaid.x;
	shl.b32 	%r1, %r35, 6;
	mov.u32 	%r36, %ctaid.y;
	shl.b32 	%r2, %r36, 6;
	mov.u32 	%r3, %tid.x;
	and.b32  	%r4, %r3, 15;
	mov.u32 	%r5, %tid.y;
	shl.b32 	%r37, %r5, 6;
	add.s32 	%r38, %r37, %r3;
	shr.u32 	%r6, %r38, 4;
	setp.lt.s32 	%p1, %r33, -2;
	mov.b64 	%rd167, 0;
	mov.u64 	%rd168, %rd167;
	mov.u64 	%rd169, %rd167;
	mov.u64 	%rd170, %rd167;
	mov.u64 	%rd171, %rd167;
	mov.u64 	%rd172, %rd167;
	mov.u64 	%rd173, %rd167;
	mov.u64 	%rd174, %rd167;
	mov.u64 	%rd175, %rd167;
	mov.u64 	%rd176, %rd167;
	mov.u64 	%rd177, %rd167;
	mov.u64 	%rd178, %rd167;
	mov.u64 	%rd179, %rd167;
	mov.u64 	%rd180, %rd167;
	mov.u64 	%rd181, %rd167;
	mov.u64 	%rd182, %rd167;
	@%p1 bra 	$L__BB0_7;
	add.s32 	%r39, %r33, -1;
	shr.s32 	%r40, %r39, 31;
	shr.u32 	%r41, %r40, 30;
	add.s32 	%r42, %r39, %r41;
	shr.s32 	%r43, %r42, 2;
	neg.s32 	%r65, %r43;
	add.s32 	%r44, %r2, %r3;
	mul.lo.s32 	%r7, %r33, %r32;
	shl.b32 	%r45, %r5, 5;
	mov.u32 	%r46, _ZZ12matmulLong22PxPKxS1_iiiE6shareA;
	add.s32 	%r47, %r46, %r45;
	shl.b32 	%r48, %r3, 3;
	add.s32 	%r8, %r47, %r48;
	mul.lo.s32 	%r9, %r34, %r33;
	shl.b32 	%r49, %r5, 9;
	mov.u32 	%r50, _ZZ12matmulLong22PxPKxS1_iiiE6shareB;
	add.s32 	%r51, %r50, %r49;
	add.s32 	%r10, %r51, %r48;
	mad.lo.s32 	%r52, %r5, %r34, %r3;
	add.s32 	%r64, %r52, %r1;
	shl.b32 	%r13, %r34, 2;
	mad.lo.s32 	%r63, %r33, %r44, %r5;
	cvta.to.global.u64 	%rd2, %rd56;
	cvta.to.global.u64 	%rd3, %rd57;
	mov.b64 	%rd167, 0;
$L__BB0_2:
	setp.ge.u32 	%p2, %r63, %r7;
	@%p2 bra 	$L__BB0_4;
	mul.wide.u32 	%rd61, %r63, 8;
	add.s64 	%rd62, %rd2, %rd61;
	ld.global.u64 	%rd63, [%rd62];
	st.shared.u64 	[%r8], %rd63;
$L__BB0_4:
	setp.ge.u32 	%p3, %r64, %r9;
	@%p3 bra 	$L__BB0_6;
	mul.wide.u32 	%rd64, %r64, 8;
	add.s64 	%rd65, %rd3, %rd64;
	ld.global.u64 	%rd66, [%rd65];
	st.shared.u64 	[%r10], %rd66;
$L__BB0_6:
	bar.sync 	0;
	shl.b32 	%r53, %r6, 7;
	mov.u32 	%r54, _ZZ12matmulLong22PxPKxS1_iiiE6shareA;
	add.s32 	%r55, %r54, %r53;
	ld.shared.v2.u64 	{%rd67, %rd68}, [%r55];
	ld.shared.v2.u64 	{%rd69, %rd70}, [%r55+32];
	ld.shared.v2.u64 	{%rd71, %rd72}, [%r55+64];
	ld.shared.v2.u64 	{%rd73, %rd74}, [%r55+96];
	shl.b32 	%r56, %r4, 5;
	mov.u32 	%r57, _ZZ12matmulLong22PxPKxS1_iiiE6shareB;
	add.s32 	%r58, %r57, %r56;
	ld.shared.v2.u64 	{%rd75, %rd76}, [%r58];
	ld.shared.v2.u64 	{%rd77, %rd78}, [%r58+16];
	mad.lo.s64 	%rd79, %rd75, %rd67, %rd182;
	mad.lo.s64 	%rd80, %rd76, %rd67, %rd181;
	mad.lo.s64 	%rd81, %rd77, %rd67, %rd180;
	mad.lo.s64 	%rd82, %rd78, %rd67, %rd179;
	mad.lo.s64 	%rd83, %rd75, %rd69, %rd178;
	mad.lo.s64 	%rd84, %rd76, %rd69, %rd177;
	mad.lo.s64 	%rd85, %rd77, %rd69, %rd176;
	mad.lo.s64 	%rd86, %rd78, %rd69, %rd175;
	mad.lo.s64 	%rd87, %rd75, %rd71, %rd174;
	mad.lo.s64 	%rd88, %rd76, %rd71, %rd173;
	mad.lo.s64 	%rd89, %rd77, %rd71, %rd172;
	mad.lo.s64 	%rd90, %rd78, %rd71, %rd171;
	mad.lo.s64 	%rd91, %rd75, %rd73, %rd170;
	mad.lo.s64 	%rd92, %rd76, %rd73, %rd169;
	mad.lo.s64 	%rd93, %rd77, %rd73, %rd168;
	mad.lo.s64 	%rd94, %rd78, %rd73, %rd167;
	ld.shared.v2.u64 	{%rd95, %rd96}, [%r58+512];
	ld.shared.v2.u64 	{%rd97, %rd98}, [%r58+528];
	mad.lo.s64 	%rd99, %rd95, %rd68, %rd79;
	mad.lo.s64 	%rd100, %rd96, %rd68, %rd80;
	mad.lo.s64 	%rd101, %rd97, %rd68, %rd81;
	mad.lo.s64 	%rd102, %rd98, %rd68, %rd82;
	mad.lo.s64 	%rd103, %rd95, %rd70, %rd83;
	mad.lo.s64 	%rd104, %rd96, %rd70, %rd84;
	mad.lo.s64 	%rd105, %rd97, %rd70, %rd85;
	mad.lo.s64 	%rd106, %rd98, %rd70, %rd86;
	mad.lo.s64 	%rd107, %rd95, %rd72, %rd87;
	mad.lo.s64 	%rd108, %rd96, %rd72, %rd88;
	mad.lo.s64 	%rd109, %rd97, %rd72, %rd89;
	mad.lo.s64 	%rd110, %rd98, %rd72, %rd90;
	mad.lo.s64 	%rd111, %rd95, %rd74, %rd91;
	mad.lo.s64 	%rd112, %rd96, %rd74, %rd92;
	mad.lo.s64 	%rd113, %rd97, %rd74, %rd93;
	mad.lo.s64 	%rd114, %rd98, %rd74, %rd94;
	ld.shared.v2.u64 	{%rd115, %rd116}, [%r55+16];
	ld.shared.v2.u64 	{%rd117, %rd118}, [%r55+48];
	ld.shared.v2.u64 	{%rd119, %rd120}, [%r55+80];
	ld.shared.v2.u64 	{%rd121, %rd122}, [%r55+112];
	ld.shared.v2.u64 	{%rd123, %rd124}, [%r58+1024];
	ld.shared.v2.u64 	{%rd125, %rd126}, [%r58+1040];
	mad.lo.s64 	%rd127, %rd123, %rd115, %rd99;
	mad.lo.s64 	%rd128, %rd124, %rd115, %rd100;
	mad.lo.s64 	%rd129, %rd125, %rd115, %rd101;
	mad.lo.s64 	%rd130, %rd126, %rd115, %rd102;
	mad.lo.s64 	%rd131, %rd123, %rd117, %rd103;
	mad.lo.s64 	%rd132, %rd124, %rd117, %rd104;
	mad.lo.s64 	%rd133, %rd125, %rd117, %rd105;
	mad.lo.s64 	%rd134, %rd126, %rd117, %rd106;
	mad.lo.s64 	%rd135, %rd123, %rd119, %rd107;
	mad.lo.s64 	%rd136, %rd124, %rd119, %rd108;
	mad.lo.s64 	%rd137, %rd125, %rd119, %rd109;
	mad.lo.s64 	%rd138, %rd126, %rd119, %rd110;
	mad.lo.s64 	%rd139, %rd123, %rd121, %rd111;
	mad.lo.s64 	%rd140, %rd124, %rd121, %rd112;
	mad.lo.s64 	%rd141, %rd125, %rd121, %rd113;
	mad.lo.s64 	%rd142, %rd126, %rd121, %rd114;
	ld.shared.v2.u64 	{%rd143, %rd144}, [%r58+1536];
	ld.shared.v2.u64 	{%rd145, %rd146}, [%r58+1552];
	mad.lo.s64 	%rd182, %rd143, %rd116, %rd127;
	mad.lo.s64 	%rd181, %rd144, %rd116, %rd128;
	mad.lo.s64 	%rd180, %rd145, %rd116, %rd129;
	mad.lo.s64 	%rd179, %rd146, %rd116, %rd130;
	mad.lo.s64 	%rd178, %rd143, %rd118, %rd131;
	mad.lo.s64 	%rd177, %rd144, %rd118, %rd132;
	mad.lo.s64 	%rd176, %rd145, %rd118, %rd133;
	mad.lo.s64 	%rd175, %rd146, %rd118, %rd134;
	mad.lo.s64 	%rd174, %rd143, %rd120, %rd135;
	mad.lo.s64 	%rd173, %rd144, %rd120, %rd136;
	mad.lo.s64 	%rd172, %rd145, %rd120, %rd137;
	mad.lo.s64 	%rd171, %rd146, %rd120, %rd138;
	mad.lo.s64 	%rd170, %rd143, %rd122, %rd139;
	mad.lo.s64 	%rd169, %rd144, %rd122, %rd140;
	mad.lo.s64 	%rd168, %rd145, %rd122, %rd141;
	mad.lo.s64 	%rd167, %rd146, %rd122, %rd142;
	bar.sync 	0;
	add.s32 	%r65, %r65, 1;
	add.s32 	%r64, %r64, %r13;
	add.s32 	%r63, %r63, 4;
	setp.eq.s32 	%p4, %r65, 1;
	@%p4 bra 	$L__BB0_7;
	bra.uni 	$L__BB0_2;
$L__BB0_7:
	shl.b32 	%r59, %r6, 2;
	add.s32 	%r15, %r59, %r2;
	shl.b32 	%r61, %r4, 2;
	add.s32 	%r16, %r61, %r1;
	setp.lt.s32 	%p5, %r15, %r32;
	mad.lo.s32 	%r17, %r15, %r34, %r16;
	setp.lt.s32 	%p6, %r16, %r34;
	and.pred  	%p7, %p5, %p6;
	mul.wide.s32 	%rd147, %r17, 8;
	add.s64 	%rd20, %rd1, %rd147;
	@%p7 bra 	$L__BB0_8;
	bra.uni 	$L__BB0_9;
$L__BB0_8:
	st.global.u64 	[%rd20], %rd182;
$L__BB0_9:
	setp.ge.s32 	%p8, %r15, %r32;
	add.s32 	%r24, %r16, 1;
	setp.ge.s32 	%p9, %r24, %r34;
	or.pred  	%p10, %p8, %p9;
	@%p10 bra 	$L__BB0_11;
	st.global.u64 	[%rd20+8], %rd181;
$L__BB0_11:
	setp.ge.s32 	%p11, %r15, %r32;
	add.s32 	%r25, %r16, 2;
	setp.ge.s32 	%p12, %r25, %r34;
	or.pred  	%p13, %p11, %p12;
	@%p13 bra 	$L__BB0_13;
	st.global.u64 	[%rd20+16], %rd180;
$L__BB0_13:
	setp.ge.s32 	%p14, %r15, %r32;
	add.s32 	%r26, %r16, 3;
	setp.ge.s32 	%p15, %r26, %r34;
	or.pred  	%p16, %p14, %p15;
	@%p16 bra 	$L__BB0_15;
	st.global.u64 	[%rd20+24], %rd179;
$L__BB0_15:
	setp.ge.s32 	%p17, %r16, %r34;
	add.s32 	%r27, %r15, 1;
	setp.ge.s32 	%p18, %r27, %r32;
	add.s32 	%r28, %r17, %r34;
	mul.wide.s32 	%rd148, %r28, 8;
	add.s64 	%rd53, %rd1, %rd148;
	or.pred  	%p19, %p18, %p17;
	@%p19 bra 	$L__BB0_17;
	st.global.u64 	[%rd53], %rd178;
$L__BB0_17:
	setp.ge.s32 	%p20, %r27, %r32;
	setp.ge.s32 	%p21, %r24, %r34;
	or.pred  	%p22, %p20, %p21;
	@%p22 bra 	$L__BB0_19;
	st.global.u64 	[%rd53+8], %rd177;
$L__BB0_19:
	setp.ge.s32 	%p23, %r27, %r32;
	setp.ge.s32 	%p24, %r25, %r34;
	or.pred  	%p25, %p23, %p24;
	@%p25 bra 	$L__BB0_21;
	st.global.u64 	[%rd53+16], %rd176;
$L__BB0_21:
	setp.ge.s32 	%p26, %r27, %r32;
	setp.ge.s32 	%p27, %r26, %r34;
	or.pred  	%p28, %p26, %p27;
	@%p28 bra 	$L__BB0_23;
	st.global.u64 	[%rd53+24], %rd175;
$L__BB0_23:
	setp.ge.s32 	%p29, %r16, %r34;
	add.s32 	%r29, %r15, 2;
	setp.ge.s32 	%p30, %r29, %r32;
	add.s32 	%r30, %r28, %r34;
	mul.wide.s32 	%rd149, %r30, 8;
	add.s64 	%rd54, %rd1, %rd149;
	or.pred  	%p31, %p30, %p29;
	@%p31 bra 	$L__BB0_25;
	st.global.u64 	[%rd54], %rd174;
$L__BB0_25:
	setp.ge.s32 	%p32, %r29, %r32;
	setp.ge.s32 	%p33, %r24, %r34;
	or.pred  	%p34, %p32, %p33;
	@%p34 bra 	$L__BB0_27;
	st.global.u64 	[%rd54+8], %rd173;
$L__BB0_27:
	setp.ge.s32 	%p35, %r29, %r32;
	setp.ge.s32 	%p36, %r25, %r34;
	or.pred  	%p37, %p35, %p36;
	@%p37 bra 	$L__BB0_29;
	st.global.u64 	[%rd54+16], %rd172;
$L__BB0_29:
	setp.ge.s32 	%p38, %r29, %r32;
	setp.ge.s32 	%p39, %r26, %r34;
	or.pred  	%p40, %p38, %p39;
	@%p40 bra 	$L__BB0_31;
	st.global.u64 	[%rd54+24], %rd171;
$L__BB0_31:
	setp.ge.s32 	%p41, %r16, %r34;
	add.s32 	%r31, %r15, 3;
	setp.ge.s32 	%p42, %r31, %r32;
	add.s32 	%r62, %r30, %r34;
	mul.wide.s32 	%rd150, %r62, 8;
	add.s64 	%rd55, %rd1, %rd150;
	or.pred  	%p43, %p42, %p41;
	@%p43 bra 	$L__BB0_33;
	st.global.u64 	[%rd55], %rd170;
$L__BB0_33:
	setp.ge.s32 	%p44, %r31, %r32;
	setp.ge.s32 	%p45, %r24, %r34;
	or.pred  	%p46, %p44, %p45;
	@%p46 bra 	$L__BB0_35;
	st.global.u64 	[%rd55+8], %rd169;
$L__BB0_35:
	setp.ge.s32 	%p47, %r31, %r32;
	setp.ge.s32 	%p48, %r25, %r34;
	or.pred  	%p49, %p47, %p48;
	@%p49 bra 	$L__BB0_37;
	st.global.u64 	[%rd55+16], %rd168;
$L__BB0_37:
	setp.ge.s32 	%p50, %r31, %r32;
	setp.ge.s32 	%p51, %r26, %r34;
	or.pred  	%p52, %p50, %p51;
	@%p52 bra 	$L__BB0_39;
	st.global.u64 	[%rd55+24], %rd167;
$L__BB0_39:
	ret;

}
	// .globl	_Z10matmulLongPxPKxS1_iii
.visible .entry _Z10matmulLongPxPKxS1_iii(
	.param .u64 .ptr .align 1 _Z10matmulLongPxPKxS1_iii_param_0,
	.param .u64 .ptr .align 1 _Z10matmulLongPxPKxS1_iii_param_1,
	.param .u64 .ptr .align 1 _Z10matmulLongPxPKxS1_iii_param_2,
	.param .u32 _Z10matmulLongPxPKxS1_iii_param_3,
	.param .u32 _Z10matmulLongPxPKxS1_iii_param_4,
	.param .u32 _Z10matmulLongPxPKxS1_iii_param_5
)
{
	.reg .pred 	%p<24>;
	.reg .b32 	%r<64>;
	.reg .b64 	%rd<101>;
	// demoted variable
	.shared .align 8 .b8 _ZZ10matmulLongPxPKxS1_iiiE6shareA[2048];
	// demoted variable
	.shared .align 8 .b8 _ZZ10matmulLongPxPKxS1_iiiE6shareB[2048];
	ld.param.u64 	%rd37, [_Z10matmulLongPxPKxS1_iii_param_0];
	ld.param.u64 	%rd38, [_Z10matmulLongPxPKxS1_iii_param_1];
	ld.param.u64 	%rd39, [_Z10matmulLongPxPKxS1_iii_param_2];
	ld.param.u32 	%r24, [_Z10matmulLongPxPKxS1_iii_param_3];
	ld.param.u32 	%r25, [_Z10matmulLongPxPKxS1_iii_param_4];
	ld.param.u32 	%r26, [_Z10matmulLongPxPKxS1_iii_param_5];
	mov.u32 	%r27, %ctaid.x;
	shl.b32 	%r1, %r27, 4;
	mov.u32 	%r2, %tid.x;
	add.s32 	%r3, %r1, %r2;
	mov.u32 	%r28, %ctaid.y;
	shl.b32 	%r29, %r28, 4;
	mov.u32 	%r4, %tid.y;
	add.s32 	%r5, %r29, %r4;
	shl.b32 	%r30, %r4, 7;
	mov.u32 	%r31, _ZZ10matmulLongPxPKxS1_iiiE6shareA;
	add.s32 	%r6, %r31, %r30;
	shl.b32 	%r32, %r2, 3;
	add.s32 	%r7, %r6, %r32;
	mov.b64 	%rd84, 0;
	st.shared.u64 	[%r7], %rd84;
	mov.u32 	%r33, _ZZ10matmulLongPxPKxS1_iiiE6shareB;
	add.s32 	%r34, %r33, %r30;
	add.s32 	%r8, %r34, %r32;
	st.shared.u64 	[%r8], %rd84;
	bar.sync 	0;
	setp.lt.s32 	%p1, %r25, -14;
	@%p1 bra 	$L__BB1_39;
	add.s32 	%r36, %r25, -1;
	shr.s32 	%r37, %r36, 31;
	shr.u32 	%r38, %r37, 28;
	add.s32 	%r39, %r36, %r38;
	shr.s32 	%r40, %r39, 4;
	neg.s32 	%r63, %r40;
	mul.lo.s32 	%r9, %r25, %r24;
	mul.lo.s32 	%r10, %r26, %r25;
	add.s32 	%r11, %r33, %r32;
	mad.lo.s32 	%r61, %r25, %r5, %r2;
	mad.lo.s32 	%r43, %r4, %r26, %r2;
	add.s32 	%r60, %r43, %r1;
	shl.b32 	%r15, %r26, 4;
	cvta.to.global.u64 	%rd1, %rd38;
	cvta.to.global.u64 	%rd2, %rd39;
	mov.b64 	%rd84, 0;
	mov.b32 	%r62, 7;
$L__BB1_2:
	setp.ge.u32 	%p2, %r61, %r9;
	@%p2 bra 	$L__BB1_4;
	mul.wide.u32 	%rd42, %r61, 8;
	add.s64 	%rd43, %rd1, %rd42;
	ld.global.u64 	%rd44, [%rd43];
	st.shared.u64 	[%r7], %rd44;
$L__BB1_4:
	setp.ge.u32 	%p3, %r60, %r10;
	@%p3 bra 	$L__BB1_6;
	mul.wide.u32 	%rd45, %r60, 8;
	add.s64 	%rd46, %rd2, %rd45;
	ld.global.u64 	%rd47, [%rd46];
	st.shared.u64 	[%r8], %rd47;
$L__BB1_6:
	bar.sync 	0;
	add.s32 	%r44, %r62, -7;
	setp.ge.s32 	%p4, %r44, %r25;
	@%p4 bra 	$L__BB1_8;
	ld.shared.u64 	%rd48, [%r6];
	ld.shared.u64 	%rd49, [%r11];
	mad.lo.s64 	%rd84, %rd49, %rd48, %rd84;
$L__BB1_8:
	add.s32 	%r45, %r62, -6;
	setp.ge.s32 	%p5, %r45, %r25;
	@%p5 bra 	$L__BB1_10;
	ld.shared.u64 	%rd50, [%r6+8];
	ld.shared.u64 	%rd51, [%r11+128];
	mad.lo.s64 	%rd84, %rd51, %rd50, %rd84;
$L__BB1_10:
	add.s32 	%r46, %r62, -5;
	setp.ge.s32 	%p6, %r46, %r25;
	@%p6 bra 	$L__BB1_12;
	ld.shared.u64 	%rd52, [%r6+16];
	ld.shared.u64 	%rd53, [%r11+256];
	mad.lo.s64 	%rd84, %rd53, %rd52, %rd84;
$L__BB1_12:
	add.s32 	%r47, %r62, -4;
	setp.ge.s32 	%p7, %r47, %r25;
	@%p7 bra 	$L__BB1_14;
	ld.shared.u64 	%rd54, [%r6+24];
	ld.shared.u64 	%rd55, [%r11+384];
	mad.lo.s64 	%rd84, %rd55, %rd54, %rd84;
$L__BB1_14:
	add.s32 	%r48, %r62, -3;
	setp.ge.s32 	%p8, %r48, %r25;
	@%p8 bra 	$L__BB1_16;
	ld.shared.u64 	%rd56, [%r6+32];
	ld.shared.u64 	%rd57, [%r11+512];
	mad.lo.s64 	%rd84, %rd57, %rd56, %rd84;
$L__BB1_16:
	add.s32 	%r49, %r62, -2;
	setp.ge.s32 	%p9, %r49, %r25;
	@%p9 bra 	$L__BB1_18;
	ld.shared.u64 	%rd58, [%r6+40];
	ld.shared.u64 	%rd59, [%r11+640];
	mad.lo.s64 	%rd84, %rd59, %rd58, %rd84;
$L__BB1_18:
	add.s32 	%r50, %r62, -1;
	setp.ge.s32 	%p10, %r50, %r25;
	@%p10 bra 	$L__BB1_20;
	ld.shared.u64 	%rd60, [%r6+48];
	ld.shared.u64 	%rd61, [%r11+768];
	mad.lo.s64 	%rd84, %rd61, %rd60, %rd84;
$L__BB1_20:
	setp.ge.s32 	%p11, %r62, %r25;
	@%p11 bra 	$L__BB1_22;
	ld.shared.u64 	%rd62, [%r6+56];
	ld.shared.u64 	%rd63, [%r11+896];
	mad.lo.s64 	%rd84, %rd63, %rd62, %rd84;
$L__BB1_22:
	add.s32 	%r51, %r62, 1;
	setp.ge.s32 	%p12, %r51, %r25;
	@%p12 bra 	$L__BB1_24;
	ld.shared.u64 	%rd64, [%r6+64];
	ld.shared.u64 	%rd65, [%r11+1024];
	mad.lo.s64 	%rd84, %rd65, %rd64, %rd84;
$L__BB1_24:
	add.s32 	%r52, %r62, 2;
	setp.ge.s32 	%p13, %r52, %r25;
	@%p13 bra 	$L__BB1_26;
	ld.shared.u64 	%rd66, [%r6+72];
	ld.shared.u64 	%rd67, [%r11+1152];
	mad.lo.s64 	%rd84, %rd67, %rd66, %rd84;
$L__BB1_26:
	add.s32 	%r53, %r62, 3;
	setp.ge.s32 	%p14, %r53, %r25;
	@%p14 bra 	$L__BB1_28;
	ld.shared.u64 	%rd68, [%r6+80];
	ld.shared.u64 	%rd69, [%r11+1280];
	mad.lo.s64 	%rd84, %rd69, %rd68, %rd84;
$L__BB1_28:
	add.s32 	%r54, %r62, 4;
	setp.ge.s32 	%p15, %r54, %r25;
	@%p15 bra 	$L__BB1_30;
	ld.shared.u64 	%rd70, [%r6+88];
	ld.shared.u64 	%rd71, [%r11+1408];
	mad.lo.s64 	%rd84, %rd71, %rd70, %rd84;
$L__BB1_30:
	add.s32 	%r55, %r62, 5;
	setp.ge.s32 	%p16, %r55, %r25;
	@%p16 bra 	$L__BB1_32;
	ld.shared.u64 	%rd72, [%r6+96];
	ld.shared.u64 	%rd73, [%r11+1536];
	mad.lo.s64 	%rd84, %rd73, %rd72, %rd84;
$L__BB1_32:
	add.s32 	%r56, %r62, 6;
	setp.ge.s32 	%p17, %r56, %r25;
	@%p17 bra 	$L__BB1_34;
	ld.shared.u64 	%rd74, [%r6+104];
	ld.shared.u64 	%rd75, [%r11+1664];
	mad.lo.s64 	%rd84, %rd75, %rd74, %rd84;
$L__BB1_34:
	add.s32 	%r57, %r62, 7;
	setp.ge.s32 	%p18, %r57, %r25;
	@%p18 bra 	$L__BB1_36;
	ld.shared.u64 	%rd76, [%r6+112];
	ld.shared.u64 	%rd77, [%r11+1792];
	mad.lo.s64 	%rd84, %rd77, %rd76, %rd84;
$L__BB1_36:
	add.s32 	%r58, %r62, 8;
	setp.ge.s32 	%p19, %r58, %r25;
	@%p19 bra 	$L__BB1_38;
	ld.shared.u64 	%rd78, [%r6+120];
	ld.shared.u64 	%rd79, [%r11+1920];
	mad.lo.s64 	%rd84, %rd79, %rd78, %rd84;
$L__BB1_38:
	bar.sync 	0;
	add.s32 	%r63, %r63, 1;
	add.s32 	%r62, %r62, 16;
	add.s32 	%r61, %r61, 16;
	add.s32 	%r60, %r60, %r15;
	setp.ne.s32 	%p20, %r63, 1;
	@%p20 bra 	$L__BB1_2;
$L__BB1_39:
	setp.ge.s32 	%p21, %r5, %r24;
	setp.ge.s32 	%p22, %r3, %r26;
	or.pred  	%p23, %p21, %p22;
	@%p23 bra 	$L__BB1_41;
	mad.lo.s32 	%r59, %r26, %r5, %r3;
	cvta.to.global.u64 	%rd80, %rd37;
	mul.wide.s32 	%rd81, %r59, 8;
	add.s64 	%rd82, %rd80, %rd81;
	st.global.u64 	[%rd82], %rd84;
$L__BB1_41:
	ret;

}


// ===== COMPILED SASS (sm_100) =====

	.target	sm_100

	.elftype	@"ET_EXEC"


//--------------------- .note.nv.tkinfo           --------------------------
	.section	.note.nv.tkinfo,"",@"SHT_NOTE"
	.sectionflags	@"SHF_NOTE_NV_TKINFO"
	.tkinfo
        /*0018*/ 	.word	0x00000002
        /*0030*/ 	.string	""
        /*0030*/ 	.string	"ptxas"
        /*0030*/ 	.string	"Cuda compilation tools, release 13.0, V13.0.88"
        /*0030*/ 	.string	"Build cuda_13.0.r13.0/compiler.36424714_0"
        /*0030*/ 	.string	"-arch sm_100 -m 64 "



//--------------------- .note.nv.cuinfo           --------------------------
	.section	.note.nv.cuinfo,"",@"SHT_NOTE"
	.sectionflags	@"SHF_NOTE_NV_CUINFO"
        /*0018*/ 	.short	0x0002
        /*001a*/ 	.short	0x0064
        /*001c*/ 	.short	0x0082
	.zero		2


//--------------------- .nv.info                  --------------------------
	.section	.nv.info,"",@"SHT_CUDA_INFO"
	.align	4


	//----- nvinfo : EIATTR_REGCOUNT
	.align		4
        /*0000*/ 	.byte	0x04, 0x2f
        /*0002*/ 	.short	(.L_1 - .L_0)
	.align		4
.L_0:
        /*0004*/ 	.word	index@(_Z12matmulLong22PxPKxS1_iii)
        /*0008*/ 	.word	0x00000050


	//----- nvinfo : EIATTR_FRAME_SIZE
	.align		4
.L_1:
        /*000c*/ 	.byte	0x04, 0x11
        /*000e*/ 	.short	(.L_3 - .L_2)
	.align		4
.L_2:
        /*0010*/ 	.word	index@(_Z12matmulLong22PxPKxS1_iii)
        /*0014*/ 	.word	0x00000000


	//----- nvinfo : EIATTR_REGCOUNT
	.align		4
.L_3:
        /*0018*/ 	.byte	0x04, 0x2f
        /*001a*/ 	.short	(.L_5 - .L_4)
	.align		4
.L_4:
        /*001c*/ 	.word	index@(_Z10matmulLongPxPKxS1_iii)
        /*0020*/ 	.word	0x00000014


	//----- nvinfo : EIATTR_FRAME_SIZE
	.align		4
.L_5:
        /*0024*/ 	.byte	0x04, 0x11
        /*0026*/ 	.short	(.L_7 - .L_6)
	.align		4
.L_6:
        /*0028*/ 	.word	index@(_Z10matmulLongPxPKxS1_iii)
        /*002c*/ 	.word	0x00000000


	//----- nvinfo : EIATTR_MIN_STACK_SIZE
	.align		4
.L_7:
        /*0030*/ 	.byte	0x04, 0x12
        /*0032*/ 	.short	(.L_9 - .L_8)
	.align		4
.L_8:
        /*0034*/ 	.word	index@(_Z10matmulLongPxPKxS1_iii)
        /*0038*/ 	.word	0x00000000


	//----- nvinfo : EIATTR_MIN_STACK_SIZE
	.align		4
.L_9:
        /*003c*/ 	.byte	0x04, 0x12
        /*003e*/ 	.short	(.L_11 - .L_10)
	.align		4
.L_10:
        /*0040*/ 	.word	index@(_Z12matmulLong22PxPKxS1_iii)
        /*0044*/ 	.word	0x00000000
.L_11:


//--------------------- .nv.compat                --------------------------
	.section	.nv.compat,"",@"SHT_CUDA_COMPAT_INFO"
	.align	4
        /*0000*/ 	.byte	0x02, 0x09, 0x00, 0x00, 0x02, 0x02, 0x01, 0x00, 0x02, 0x05, 0x05, 0x00, 0x03, 0x07, 0x01, 0x01
        /*0010*/ 	.byte	0x02, 0x03, 0x00, 0x00, 0x02, 0x06, 0x01, 0x00, 0x04, 0x0b, 0x08, 0x00, 0x09, 0x00, 0x00, 0x00
        /*0020*/ 	.byte	0x00, 0x00, 0x00, 0x00


//--------------------- .nv.info._Z10matmulLongPxPKxS1_iii --------------------------
	.section	.nv.info._Z10matmulLongPxPKxS1_iii,"",@"SHT_CUDA_INFO"
	.sectionflags	@""
	.align	4


	//----- nvinfo : EIATTR_CUDA_API_VERSION
	.align		4
        /*0000*/ 	.byte	0x04, 0x37
        /*0002*/ 	.short	(.L_13 - .L_12)
.L_12:
        /*0004*/ 	.word	0x00000082


	//----- nvinfo : EIATTR_KPARAM_INFO
	.align		4
.L_13:
        /*0008*/ 	.byte	0x04, 0x17
        /*000a*/ 	.short	(.L_15 - .L_14)
.L_14:
        /*000c*/ 	.word	0x00000000
        /*0010*/ 	.short	0x0005
        /*0012*/ 	.short	0x0020
        /*0014*/ 	.byte	0x00, 0xf0, 0x11, 0x00


	//----- nvinfo : EIATTR_KPARAM_INFO
	.align		4
.L_15:
        /*0018*/ 	.byte	0x04, 0x17
        /*001a*/ 	.short	(.L_17 - .L_16)
.L_16:
        /*001c*/ 	.word	0x00000000
        /*0020*/ 	.short	0x0004
        /*0022*/ 	.short	0x001c
        /*0024*/ 	.byte	0x00, 0xf0, 0x11, 0x00


	//----- nvinfo : EIATTR_KPARAM_INFO
	.align		4
.L_17:
        /*0028*/ 	.byte	0x04, 0x17
        /*002a*/ 	.short	(.L_19 - .L_18)
.L_18:
        /*002c*/ 	.word	0x00000000
        /*0030*/ 	.short	0x0003
        /*0032*/ 	.short	0x0018
        /*0034*/ 	.byte	0x00, 0xf0, 0x11, 0x00


	//----- nvinfo : EIATTR_KPARAM_INFO
	.align		4
.L_19:
        /*0038*/ 	.byte	0x04, 0x17
        /*003a*/ 	.short	(.L_21 - .L_20)
.L_20:
        /*003c*/ 	.word	0x00000000
        /*0040*/ 	.short	0x0002
        /*0042*/ 	.short	0x0010
        /*0044*/ 	.byte	0x00, 0xf5, 0x21, 0x00


	//----- nvinfo : EIATTR_KPARAM_INFO
	.align		4
.L_21:
        /*0048*/ 	.byte	0x04, 0x17
        /*004a*/ 	.short	(.L_23 - .L_22)
.L_22:
        /*004c*/ 	.word	0x00000000
        /*0050*/ 	.short	0x0001
        /*0052*/ 	.short	0x0008
        /*0054*/ 	.byte	0x00, 0xf5, 0x21, 0x00


	//----- nvinfo : EIATTR_KPARAM_INFO
	.align		4
.L_23:
        /*0058*/ 	.byte	0x04, 0x17
        /*005a*/ 	.short	(.L_25 - .L_24)
.L_24:
        /*005c*/ 	.word	0x00000000
        /*0060*/ 	.short	0x0000
        /*0062*/ 	.short	0x0000
        /*0064*/ 	.byte	0x00, 0xf5, 0x21, 0x00


	//----- nvinfo : EIATTR_SPARSE_MMA_MASK
	.align		4
.L_25:
        /*0068*/ 	.byte	0x03, 0x50
        /*006a*/ 	.short	0x0000


	//----- nvinfo : EIATTR_MAXREG_COUNT
	.align		4
        /*006c*/ 	.byte	0x03, 0x1b
        /*006e*/ 	.short	0x00ff


	//----- nvinfo : EIATTR_NUM_BARRIERS
	.align		4
        /*0070*/ 	.byte	0x02, 0x4c
        /*0072*/ 	.byte	0x01
	.zero		1


	//----- nvinfo : EIATTR_MERCURY_ISA_VERSION
	.align		4
        /*0074*/ 	.byte	0x03, 0x5f
        /*0076*/ 	.short	0x0101


	//----- nvinfo : EIATTR_VRC_CTA_INIT_COUNT
	.align		4
        /*0078*/ 	.byte	0x02, 0x4a
	.zero		1
	.zero		1


	//----- nvinfo : EIATTR_EXIT_INSTR_OFFSETS
	.align		4
        /*007c*/ 	.byte	0x04, 0x1c
        /*007e*/ 	.short	(.L_27 - .L_26)


	//   ....[0]....
.L_26:
        /*0080*/ 	.word	0x00000e20


	//   ....[1]....
        /*0084*/ 	.word	0x00000e80


	//----- nvinfo : EIATTR_CBANK_PARAM_SIZE
	.align		4
.L_27:
        /*0088*/ 	.byte	0x03, 0x19
        /*008a*/ 	.short	0x0024


	//----- nvinfo : EIATTR_PARAM_CBANK
	.align		4
        /*008c*/ 	.byte	0x04, 0x0a
        /*008e*/ 	.short	(.L_29 - .L_28)
	.align		4
.L_28:
        /*0090*/ 	.word	index@(.nv.constant0._Z10matmulLongPxPKxS1_iii)
        /*0094*/ 	.short	0x0380
        /*0096*/ 	.short	0x0024


	//----- nvinfo : EIATTR_SW_WAR
	.align		4
.L_29:
        /*0098*/ 	.byte	0x04, 0x36
        /*009a*/ 	.short	(.L_31 - .L_30)
.L_30:
        /*009c*/ 	.word	0x00000008
.L_31:


//--------------------- .nv.info._Z12matmulLong22PxPKxS1_iii --------------------------
	.section	.nv.info._Z12matmulLong22PxPKxS1_iii,"",@"SHT_CUDA_INFO"
	.sectionflags	@""
	.align	4


	//----- nvinfo : EIATTR_CUDA_API_VERSION
	.align		4
        /*0000*/ 	.byte	0x04, 0x37
        /*0002*/ 	.short	(.L_33 - .L_32)
.L_32:
        /*0004*/ 	.word	0x00000082


	//----- nvinfo : EIATTR_KPARAM_INFO
	.align		4
.L_33:
        /*0008*/ 	.byte	0x04, 0x17
        /*000a*/ 	.short	(.L_35 - .L_34)
.L_34:
        /*000c*/ 	.word	0x00000000
        /*0010*/ 	.short	0x0005
        /*0012*/ 	.short	0x0020
        /*0014*/ 	.byte	0x00, 0xf0, 0x11, 0x00


	//----- nvinfo : EIATTR_KPARAM_INFO
	.align		4
.L_35:
        /*0018*/ 	.byte	0x04, 0x17
        /*001a*/ 	.short	(.L_37 - .L_36)
.L_36:
        /*001c*/ 	.word	0x00000000
        /*0020*/ 	.short	0x0004
        /*0022*/ 	.short	0x001c
        /*0024*/ 	.byte	0x00, 0xf0, 0x11, 0x00


	//----- nvinfo : EIATTR_KPARAM_INFO
	.align		4
.L_37:
        /*0028*/ 	.byte	0x04, 0x17
        /*002a*/ 	.short	(.L_39 - .L_38)
.L_38:
        /*002c*/ 	.word	0x00000000
        /*0030*/ 	.short	0x0003
        /*0032*/ 	.short	0x0018
        /*0034*/ 	.byte	0x00, 0xf0, 0x11, 0x00


	//----- nvinfo : EIATTR_KPARAM_INFO
	.align		4
.L_39:
        /*0038*/ 	.byte	0x04, 0x17
        /*003a*/ 	.short	(.L_41 - .L_40)
.L_40:
        /*003c*/ 	.word	0x00000000
        /*0040*/ 	.short	0x0002
        /*0042*/ 	.short	0x0010
        /*0044*/ 	.byte	0x00, 0xf5, 0x21, 0x00


	//----- nvinfo : EIATTR_KPARAM_INFO
	.align		4
.L_41:
        /*0048*/ 	.byte	0x04, 0x17
        /*004a*/ 	.short	(.L_43 - .L_42)
.L_42:
        /*004c*/ 	.word	0x00000000
        /*0050*/ 	.short	0x0001
        /*0052*/ 	.short	0x0008
        /*0054*/ 	.byte	0x00, 0xf5, 0x21, 0x00


	//----- nvinfo : EIATTR_KPARAM_INFO
	.align		4
.L_43:
        /*0058*/ 	.byte	0x04, 0x17
        /*005a*/ 	.short	(.L_45 - .L_44)
.L_44:
        /*005c*/ 	.word	0x00000000
        /*0060*/ 	.short	0x0000
        /*0062*/ 	.short	0x0000
        /*0064*/ 	.byte	0x00, 0xf5, 0x21, 0x00


	//----- nvinfo : EIATTR_SPARSE_MMA_MASK
	.align		4
.L_45:
        /*0068*/ 	.byte	0x03, 0x50
        /*006a*/ 	.short	0x0000


	//----- nvinfo : EIATTR_MAXREG_COUNT
	.align		4
        /*006c*/ 	.byte	0x03, 0x1b
        /*006e*/ 	.short	0x00ff


	//----- nvinfo : EIATTR_NUM_BARRIERS
	.align		4
        /*0070*/ 	.byte	0x02, 0x4c
        /*0072*/ 	.byte	0x01
	.zero		1


	//----- nvinfo : EIATTR_MERCURY_ISA_VERSION
	.align		4
        /*0074*/ 	.byte	0x03, 0x5f
        /*0076*/ 	.short	0x0101


	//----- nvinfo : EIATTR_VRC_CTA_INIT_COUNT
	.align		4
        /*0078*/ 	.byte	0x02, 0x4a
	.zero		1
	.zero		1


	//----- nvinfo : EIATTR_EXIT_INSTR_OFFSETS
	.align		4
        /*007c*/ 	.byte	0x04, 0x1c
        /*007e*/ 	.short	(.L_47 - .L_46)


	//   ....[0]....
.L_46:
        /*0080*/ 	.word	0x00002f80


	//   ....[1]....
        /*0084*/ 	.word	0x00002fa0


	//----- nvinfo : EIATTR_CBANK_PARAM_SIZE
	.align		4
.L_47:
        /*0088*/ 	.byte	0x03, 0x19
        /*008a*/ 	.short	0x0024


	//----- nvinfo : EIATTR_PARAM_CBANK
	.align		4
        /*008c*/ 	.byte	0x04, 0x0a
        /*008e*/ 	.short	(.L_49 - .L_48)
	.align		4
.L_48:
        /*0090*/ 	.word	index@(.nv.constant0._Z12matmulLong22PxPKxS1_iii)
        /*0094*/ 	.short	0x0380
        /*0096*/ 	.short	0x0024


	//----- nvinfo : EIATTR_SW_WAR
	.align		4
.L_49:
        /*0098*/ 	.byte	0x04, 0x36
        /*009a*/ 	.short	(.L_51 - .L_50)
.L_50:
        /*009c*/ 	.word	0x00000008
.L_51:


//--------------------- .nv.callgraph             --------------------------
	.section	.nv.callgraph,"",@"SHT_CUDA_CALLGRAPH"
	.align	4
	.sectionentsize	8
	.align		4
        /*0000*/ 	.word	0x00000000
	.align		4
        /*0004*/ 	.word	0xffffffff
	.align		4
        /*0008*/ 	.word	0x00000000
	.align		4
        /*000c*/ 	.word	0xfffffffe
	.align		4
        /*0010*/ 	.word	0x00000000
	.align		4
        /*0014*/ 	.word	0xfffffffd
	.align		4
        /*0018*/ 	.word	0x00000000
	.align		4
        /*001c*/ 	.word	0xfffffffc


//--------------------- .text._Z10matmulLongPxPKxS1_iii --------------------------
	.section	.text._Z10matmulLongPxPKxS1_iii,"ax",@progbits
	.align	128
        .global         _Z10matmulLongPxPKxS1_iii
        .type           _Z10matmulLongPxPKxS1_iii,@function
        .size           _Z10matmulLongPxPKxS1_iii,(.L_x_22 - _Z10matmulLongPxPKxS1_iii)
        .other          _Z10matmulLongPxPKxS1_iii,@"STO_CUDA_ENTRY STV_DEFAULT"
_Z10matmulLongPxPKxS1_iii:
.text._Z10matmulLongPxPKxS1_iii:
[----:B------:R-:W-:Y:S01]  /*0000*/  LDC R1, c[0x0][0x37c] ;  /* 0x0000df00ff017b82 */ /* 0x000fe20000000800 */
[----:B------:R-:W0:Y:S07]  /*0010*/  S2R R9, SR_TID.Y ;  /* 0x0000000000097919 */ /* 0x000e2e0000002200 */
[----:B------:R-:W1:Y:S01]  /*0020*/  S2UR UR6, SR_CgaCtaId ;  /* 0x00000000000679c3 */ /* 0x000e620000008800 */
[----:B------:R-:W-:Y:S01]  /*0030*/  UMOV UR4, 0x400 ;  /* 0x0000040000047882 */ /* 0x000fe20000000000 */
[----:B------:R-:W2:Y:S01]  /*0040*/  LDCU UR9, c[0x0][0x39c] ;  /* 0x00007380ff0977ac */ /* 0x000ea20008000800 */
[----:B------:R-:W3:Y:S01]  /*0050*/  S2R R11, SR_TID.X ;  /* 0x00000000000b7919 */ /* 0x000ee20000002100 */
[----:B------:R-:W-:Y:S01]  /*0060*/  HFMA2 R12, -RZ, RZ, 0, 0 ;  /* 0x00000000ff0c7431 */ /* 0x000fe200000001ff */
[----:B------:R-:W-:Y:S01]  /*0070*/  MOV R5, RZ ;  /* 0x000000ff00057202 */ /* 0x000fe20000000f00 */
[----:B------:R-:W-:Y:S01]  /*0080*/  UIADD3 UR5, UPT, UPT, UR4, 0x800, URZ ;  /* 0x0000080004057890 */ /* 0x000fe2000fffe0ff */
[----:B------:R-:W4:Y:S01]  /*0090*/  S2R R6, SR_CTAID.Y ;  /* 0x0000000000067919 */ /* 0x000f220000002600 */
[----:B------:R-:W0:Y:S01]  /*00a0*/  LDCU.64 UR24, c[0x0][0x358] ;  /* 0x00006b00ff1877ac */ /* 0x000e220008000a00 */
[----:B------:R-:W5:Y:S01]  /*00b0*/  S2R R4, SR_CTAID.X ;  /* 0x0000000000047919 */ /* 0x000f620000002500 */
[----:B--2---:R-:W-:-:S02]  /*00c0*/  UISETP.GE.AND UP0, UPT, UR9, -0xe, UPT ;  /* 0xfffffff20900788c */ /* 0x004fc4000bf06270 */
[----:B-1----:R-:W-:Y:S02]  /*00d0*/  ULEA UR4, UR6, UR4, 0x18 ;  /* 0x0000000406047291 */ /* 0x002fe4000f8ec0ff */
[----:B------:R-:W-:-:S04]  /*00e0*/  ULEA UR5, UR6, UR5, 0x18 ;  /* 0x0000000506057291 */ /* 0x000fc8000f8ec0ff */
[C---:B0-----:R-:W-:Y:S02]  /*00f0*/  LEA R0, R9.reuse, UR4, 0x7 ;  /* 0x0000000409007c11 */ /* 0x041fe4000f8e38ff */
[----:B------:R-:W-:Y:S02]  /*0100*/  LEA R3, R9, UR5, 0x7 ;  /* 0x0000000509037c11 */ /* 0x000fe4000f8e38ff */
[C---:B---3--:R-:W-:Y:S02]  /*0110*/  LEA R2, R11.reuse, R0, 0x3 ;  /* 0x000000000b027211 */ /* 0x048fe400078e18ff */
[----:B------:R-:W-:Y:S02]  /*0120*/  LEA R3, R11, R3, 0x3 ;  /* 0x000000030b037211 */ /* 0x000fe400078e18ff */
[----:B----4-:R-:W-:Y:S01]  /*0130*/  LEA R6, R6, R9, 0x4 ;  /* 0x0000000906067211 */ /* 0x010fe200078e20ff */
[----:B------:R0:W-:Y:S01]  /*0140*/  STS.64 [R2], RZ ;  /* 0x000000ff02007388 */ /* 0x0001e20000000a00 */
[----:B-----5:R-:W-:-:S03]  /*0150*/  LEA R7, R4, R11, 0x4 ;  /* 0x0000000b04077211 */ /* 0x020fc600078e20ff */
[----:B------:R0:W-:Y:S01]  /*0160*/  STS.64 [R3], RZ ;  /* 0x000000ff03007388 */ /* 0x0001e20000000a00 */
[----:B------:R-:W-:Y:S06]  /*0170*/  BAR.SYNC.DEFER_BLOCKING 0x0 ;  /* 0x0000000000007b1d */ /* 0x000fec0000010000 */
[----:B------:R-:W-:Y:S05]  /*0180*/  BRA.U !UP0, `(.L_x_0) ;  /* 0x0000000d08147547 */ /* 0x000fea000b800000 */
[----:B------:R-:W1:Y:S01]  /*0190*/  LDCU UR8, c[0x0][0x3a0] ;  /* 0x00007400ff0877ac */ /* 0x000e620008000800 */
[----:B------:R-:W2:Y:S01]  /*01a0*/  LDC R8, c[0x0][0x3a0] ;  /* 0x0000e800ff087b82 */ /* 0x000ea20000000800 */
[----:B------:R-:W-:Y:S01]  /*01b0*/  LEA R10, R11, UR5, 0x3 ;  /* 0x000000050b0a7c11 */ /* 0x000fe2000f8e18ff */
[----:B------:R-:W3:Y:S01]  /*01c0*/  LDCU UR7, c[0x0][0x398] ;  /* 0x00007300ff0777ac */ /* 0x000ee20008000800 */
[----:B------:R-:W-:Y:S02]  /*01d0*/  MOV R12, RZ ;  /* 0x000000ff000c7202 */ /* 0x000fe40000000f00 */
[----:B------:R-:W-:Y:S01]  /*01e0*/  MOV R5, RZ ;  /* 0x000000ff00057202 */ /* 0x000fe20000000f00 */
[----:B------:R-:W-:Y:S01]  /*01f0*/  UIADD3 UR4, UPT, UPT, UR9, -0x1, URZ ;  /* 0xffffffff09047890 */ /* 0x000fe2000fffe0ff */
[----:B------:R-:W4:Y:S03]  /*0200*/  LDCU UR23, c[0x0][0x39c] ;  /* 0x00007380ff1777ac */ /* 0x000f260008000800 */
[----:B------:R-:W-:Y:S01]  /*0210*/  USHF.R.S32.HI UR6, URZ, 0x1f, UR4 ;  /* 0x0000001fff067899 */ /* 0x000fe20008011404 */
[----:B-1----:R-:W-:-:S03]  /*0220*/  IMAD R9, R9, UR8, R11 ;  /* 0x0000000809097c24 */ /* 0x002fc6000f8e020b */
[----:B------:R-:W-:Y:S02]  /*0230*/  ULEA.HI UR6, UR6, UR4, URZ, 0x4 ;  /* 0x0000000406067291 */ /* 0x000fe4000f8f20ff */
[----:B---3--:R-:W-:Y:S01]  /*0240*/  UIMAD UR4, UR9, UR7, URZ ;  /* 0x00000007090472a4 */ /* 0x008fe2000f8e02ff */
[----:B------:R-:W-:Y:S01]  /*0250*/  LEA R9, R4, R9, 0x4 ;  /* 0x0000000904097211 */ /* 0x000fe200078e20ff */
[----:B------:R-:W-:Y:S01]  /*0260*/  USHF.R.S32.HI UR6, URZ, 0x4, UR6 ;  /* 0x00000004ff067899 */ /* 0x000fe20008011406 */
[----:B------:R-:W-:Y:S01]  /*0270*/  IMAD R4, R6, UR9, R11 ;  /* 0x0000000906047c24 */ /* 0x000fe2000f8e020b */
[----:B------:R-:W-:Y:S02]  /*0280*/  UIMAD UR7, UR9, UR8, URZ ;  /* 0x00000008090772a4 */ /* 0x000fe4000f8e02ff */
[----:B------:R-:W-:Y:S01]  /*0290*/  UIADD3 UR6, UPT, UPT, -UR6, URZ, URZ ;  /* 0x000000ff06067290 */ /* 0x000fe2000fffe1ff */
[----:B----4-:R-:W-:-:S11]  /*02a0*/  UMOV UR8, 0x7 ;  /* 0x0000000700087882 */ /* 0x010fd60000000000 */
.L_x_17:
[----:B------:R-:W-:Y:S02]  /*02b0*/  ISETP.GE.U32.AND P0, PT, R4, UR4, PT ;  /* 0x0000000404007c0c */ /* 0x000fe4000bf06070 */
[----:B------:R-:W-:-:S11]  /*02c0*/  ISETP.GE.U32.AND P1, PT, R9, UR7, PT ;  /* 0x0000000709007c0c */ /* 0x000fd6000bf26070 */
[----:B-1----:R-:W1:Y:S08]  /*02d0*/  @!P0 LDC.64 R14, c[0x0][0x388] ;  /* 0x0000e200ff0e8b82 */ /* 0x002e700000000a00 */
[----:B------:R-:W3:Y:S01]  /*02e0*/  @!P1 LDC.64 R16, c[0x0][0x390] ;  /* 0x0000e400ff109b82 */ /* 0x000ee20000000a00 */
[----:B-1----:R-:W-:-:S06]  /*02f0*/  @!P0 IMAD.WIDE.U32 R14, R4, 0x8, R14 ;  /* 0x00000008040e8825 */ /* 0x002fcc00078e000e */
[----:B------:R-:W4:Y:S01]  /*0300*/  @!P0 LDG.E.64 R14, desc[UR24][R14.64] ;  /* 0x000000180e0e8981 */ /* 0x000f22000c1e1b00 */
[----:B---3--:R-:W-:-:S06]  /*0310*/  @!P1 IMAD.WIDE.U32 R16, R9, 0x8, R16 ;  /* 0x0000000809109825 */ /* 0x008fcc00078e0010 */
[----:B------:R-:W3:Y:S01]  /*0320*/  @!P1 LDG.E.64 R16, desc[UR24][R16.64] ;  /* 0x0000001810109981 */ /* 0x000ee2000c1e1b00 */
[----:B------:R-:W-:-:S04]  /*0330*/  UIADD3 UR9, UPT, UPT, UR8, -0x7, URZ ;  /* 0xfffffff908097890 */ /* 0x000fc8000fffe0ff */
[----:B------:R-:W-:Y:S02]  /*0340*/  UISETP.GE.AND UP6, UPT, UR9, UR23, UPT ;  /* 0x000000170900728c */ /* 0x000fe4000bfc6270 */
[----:B------:R-:W-:Y:S02]  /*0350*/  UIADD3 UR5, UPT, UPT, UR8, 0x3, URZ ;  /* 0x0000000308057890 */ /* 0x000fe4000fffe0ff */
[----:B------:R-:W-:Y:S02]  /*0360*/  UIADD3 UR6, UPT, UPT, UR6, 0x1, URZ ;  /* 0x0000000106067890 */ /* 0x000fe4000fffe0ff */
[----:B------:R-:W-:Y:S02]  /*0370*/  UISETP.GE.AND UP3, UPT, UR5, UR23, UPT ;  /* 0x000000170500728c */ /* 0x000fe4000bf66270 */
[----:B------:R-:W-:Y:S02]  /*0380*/  UIADD3 UR18, UPT, UPT, UR8, 0x4, URZ ;  /* 0x0000000408127890 */ /* 0x000fe4000fffe0ff */
[----:B------:R-:W-:-:S02]  /*0390*/  UIADD3 UR19, UPT, UPT, UR8, 0x5, URZ ;  /* 0x0000000508137890 */ /* 0x000fc4000fffe0ff */
[----:B------:R-:W-:Y:S02]  /*03a0*/  UIADD3 UR20, UPT, UPT, UR8, 0x6, URZ ;  /* 0x0000000608147890 */ /* 0x000fe4000fffe0ff */
[----:B------:R-:W-:Y:S02]  /*03b0*/  UIADD3 UR21, UPT, UPT, UR8, 0x7, URZ ;  /* 0x0000000708157890 */ /* 0x000fe4000fffe0ff */
[----:B------:R-:W-:Y:S02]  /*03c0*/  UIADD3 UR22, UPT, UPT, UR8, 0x8, URZ ;  /* 0x0000000808167890 */ /* 0x000fe4000fffe0ff */
[----:B------:R-:W-:Y:S02]  /*03d0*/  UP2UR UR5, UPR, URZ, 0x8 ;  /* 0x00000008ff057883 */ /* 0x000fe40008000000 */
[----:B------:R-:W-:Y:S02]  /*03e0*/  UIADD3 UR10, UPT, UPT, UR8, -0x6, URZ ;  /* 0xfffffffa080a7890 */ /* 0x000fe4000fffe0ff */
[----:B------:R-:W-:-:S02]  /*03f0*/  UIADD3 UR11, UPT, UPT, UR8, -0x5, URZ ;  /* 0xfffffffb080b7890 */ /* 0x000fc4000fffe0ff */
[----:B------:R-:W-:Y:S02]  /*0400*/  UIADD3 UR12, UPT, UPT, UR8, -0x4, URZ ;  /* 0xfffffffc080c7890 */ /* 0x000fe4000fffe0ff */
[----:B------:R-:W-:Y:S02]  /*0410*/  UIADD3 UR13, UPT, UPT, UR8, -0x3, URZ ;  /* 0xfffffffd080d7890 */ /* 0x000fe4000fffe0ff */
[----:B------:R-:W-:Y:S02]  /*0420*/  UIADD3 UR14, UPT, UPT, UR8, -0x2, URZ ;  /* 0xfffffffe080e7890 */ /* 0x000fe4000fffe0ff */
[----:B------:R-:W-:Y:S02]  /*0430*/  UIADD3 UR15, UPT, UPT, UR8, -0x1, URZ ;  /* 0xffffffff080f7890 */ /* 0x000fe4000fffe0ff */
[----:B------:R-:W-:Y:S02]  /*0440*/  UIADD3 UR16, UPT, UPT, UR8, 0x1, URZ ;  /* 0x0000000108107890 */ /* 0x000fe4000fffe0ff */
[----:B------:R-:W-:-:S02]  /*0450*/  UIADD3 UR17, UPT, UPT, UR8, 0x2, URZ ;  /* 0x0000000208117890 */ /* 0x000fc4000fffe0ff */
[----:B------:R-:W-:Y:S02]  /*0460*/  UISETP.NE.AND UP0, UPT, UR6, 0x1, UPT ;  /* 0x000000010600788c */ /* 0x000fe4000bf05270 */
[----:B------:R-:W-:Y:S02]  /*0470*/  UISETP.GE.AND UP1, UPT, UR18, UR23, UPT ;  /* 0x000000171200728c */ /* 0x000fe4000bf26270 */
[----:B------:R-:W-:Y:S02]  /*0480*/  UISETP.GE.AND UP2, UPT, UR19, UR23, UPT ;  /* 0x000000171300728c */ /* 0x000fe4000bf46270 */
[----:B------:R-:W-:Y:S02]  /*0490*/  UISETP.GE.AND UP3, UPT, UR20, UR23, UPT ;  /* 0x000000171400728c */ /* 0x000fe4000bf66270 */
[----:B------:R-:W-:Y:S02]  /*04a0*/  UISETP.GE.AND UP4, UPT, UR21, UR23, UPT ;  /* 0x000000171500728c */ /* 0x000fe4000bf86270 */
[----:B------:R-:W-:Y:S01]  /*04b0*/  UISETP.GE.AND UP5, UPT, UR22, UR23, UPT ;  /* 0x000000171600728c */ /* 0x000fe2000bfa6270 */
[----:B----4-:R1:W-:Y:S04]  /*04c0*/  @!P0 STS.64 [R2], R14 ;  /* 0x0000000e02008388 */ /* 0x0103e80000000a00 */
[----:B---3--:R1:W-:Y:S01]  /*04d0*/  @!P1 STS.64 [R3], R16 ;  /* 0x0000001003009388 */ /* 0x0083e20000000a00 */
[----:B------:R-:W-:Y:S06]  /*04e0*/  BAR.SYNC.DEFER_BLOCKING 0x0 ;  /* 0x0000000000007b1d */ /* 0x000fec0000010000 */
[----:B------:R-:W-:Y:S05]  /*04f0*/  BRA.U UP6, `(.L_x_1) ;  /* 0x00000001061c7547 */ /* 0x000fea000b800000 */
[----:B-1----:R-:W-:Y:S01]  /*0500*/  LDS.64 R14, [R0] ;  /* 0x00000000000e7984 */ /* 0x002fe20000000a00 */
[----:B------:R-:W-:-:S03]  /*0510*/  MOV R13, R5 ;  /* 0x00000005000d7202 */ /* 0x000fc60000000f00 */
[----:B------:R-:W1:Y:S02]  /*0520*/  LDS.64 R16, [R10] ;  /* 0x000000000a107984 */ /* 0x000e640000000a00 */
[----:B-1----:R-:W-:Y:S02]  /*0530*/  IMAD R11, R17, R14, RZ ;  /* 0x0000000e110b7224 */ /* 0x002fe400078e02ff */
[----:B------:R-:W-:-:S04]  /*0540*/  IMAD.WIDE.U32 R12, R14, R16, R12 ;  /* 0x000000100e0c7225 */ /* 0x000fc800078e000c */
[----:B------:R-:W-:-:S05]  /*0550*/  IMAD R11, R15, R16, R11 ;  /* 0x000000100f0b7224 */ /* 0x000fca00078e020b */
[----:B------:R-:W-:-:S07]  /*0560*/  IADD3 R5, PT, PT, R13, R11, RZ ;  /* 0x0000000b0d057210 */ /* 0x000fce0007ffe0ff */
.L_x_1:
[----:B------:R-:W-:-:S09]  /*0570*/  UISETP.GE.AND UP6, UPT, UR10, UR23, UPT ;  /* 0x000000170a00728c */ /* 0x000fd2000bfc6270 */
[----:B------:R-:W-:Y:S05]  /*0580*/  BRA.U UP6, `(.L_x_2) ;  /* 0x00000001061c7547 */ /* 0x000fea000b800000 */
[----:B-1----:R-:W-:Y:S01]  /*0590*/  LDS.64 R16, [R0+0x8] ;  /* 0x0000080000107984 */ /* 0x002fe20000000a00 */
[----:B------:R-:W-:-:S03]  /*05a0*/  MOV R13, R5 ;  /* 0x00000005000d7202 */ /* 0x000fc60000000f00 */
[----:B------:R-:W1:Y:S02]  /*05b0*/  LDS.64 R14, [R10+0x80] ;  /* 0x000080000a0e7984 */ /* 0x000e640000000a00 */
[-C--:B-1----:R-:W-:Y:S02]  /*05c0*/  IMAD R11, R15, R16.reuse, RZ ;  /* 0x000000100f0b7224 */ /* 0x082fe400078e02ff */
[----:B------:R-:W-:-:S04]  /*05d0*/  IMAD.WIDE.U32 R12, R14, R16, R12 ;  /* 0x000000100e0c7225 */ /* 0x000fc800078e000c */
[----:B------:R-:W-:-:S05]  /*05e0*/  IMAD R11, R14, R17, R11 ;  /* 0x000000110e0b7224 */ /* 0x000fca00078e020b */
[----:B------:R-:W-:-:S07]  /*05f0*/  IADD3 R5, PT, PT, R13, R11, RZ ;  /* 0x0000000b0d057210 */ /* 0x000fce0007ffe0ff */
.L_x_2:
[----:B------:R-:W-:-:S09]  /*0600*/  UISETP.GE.AND UP6, UPT, UR11, UR23, UPT ;  /* 0x000000170b00728c */ /* 0x000fd2000bfc6270 */
[----:B------:R-:W-:Y:S05]  /*0610*/  BRA.U UP6, `(.L_x_3) ;  /* 0x00000001061c7547 */ /* 0x000fea000b800000 */
[----:B-1----:R-:W-:Y:S01]  /*0620*/  LDS.64 R14, [R0+0x10] ;  /* 0x00001000000e7984 */ /* 0x002fe20000000a00 */
[----:B------:R-:W-:-:S03]  /*0630*/  MOV R13, R5 ;  /* 0x00000005000d7202 */ /* 0x000fc60000000f00 */
[----:B------:R-:W1:Y:S02]  /*0640*/  LDS.64 R16, [R10+0x100] ;  /* 0x000100000a107984 */ /* 0x000e640000000a00 */
[----:B-1----:R-:W-:Y:S02]  /*0650*/  IMAD R11, R17, R14, RZ ;  /* 0x0000000e110b7224 */ /* 0x002fe400078e02ff */
[----:B------:R-:W-:-:S04]  /*0660*/  IMAD.WIDE.U32 R12, R14, R16, R12 ;  /* 0x000000100e0c7225 */ /* 0x000fc800078e000c */
[----:B------:R-:W-:-:S05]  /*0670*/  IMAD R11, R15, R16, R11 ;  /* 0x000000100f0b7224 */ /* 0x000fca00078e020b */
[----:B------:R-:W-:-:S07]  /*0680*/  IADD3 R5, PT, PT, R13, R11, RZ ;  /* 0x0000000b0d057210 */ /* 0x000fce0007ffe0ff */
.L_x_3:
        /* <DEDUP_REMOVED lines=9> */
.L_x_4:
        /* <DEDUP_REMOVED lines=9> */
.L_x_5:
        /* <DEDUP_REMOVED lines=9> */
.L_x_6:
        /* <DEDUP_REMOVED lines=9> */
.L_x_7:
        /* <DEDUP_REMOVED lines=9> */
.L_x_8:
        /* <DEDUP_REMOVED lines=9> */
.L_x_9:
        /* <DEDUP_REMOVED lines=9> */
.L_x_10:
[----:B------:R-:W-:-:S09]  /*0a80*/  UISETP.NE.AND UP6, UPT, UR5, URZ, UPT ;  /* 0x000000ff0500728c */ /* 0x000fd2000bfc5270 */
        /* <DEDUP_REMOVED lines=8> */
.L_x_11:
        /* <DEDUP_REMOVED lines=8> */
.L_x_12:
        /* <DEDUP_REMOVED lines=8> */
.L_x_13:
        /* <DEDUP_REMOVED lines=8> */
.L_x_14:
        /* <DEDUP_REMOVED lines=8> */
.L_x_15:
        /* <DEDUP_REMOVED lines=8> */
.L_x_16:
[----:B------:R-:W-:Y:S01]  /*0d90*/  BAR.SYNC.DEFER_BLOCKING 0x0 ;  /* 0x0000000000007b1d */ /* 0x000fe20000010000 */
[----:B------:R-:W-:Y:S01]  /*0da0*/  IADD3 R4, PT, PT, R4, 0x10, RZ ;  /* 0x0000001004047810 */ /* 0x000fe20007ffe0ff */
[----:B------:R-:W-:Y:S01]  /*0db0*/  UIADD3 UR8, UPT, UPT, UR8, 0x10, URZ ;  /* 0x0000001008087890 */ /* 0x000fe2000fffe0ff */
[----:B--2---:R-:W-:-:S03]  /*0dc0*/  LEA R9, R8, R9, 0x4 ;  /* 0x0000000908097211 */ /* 0x004fc600078e20ff */
[----:B------:R-:W-:Y:S08]  /*0dd0*/  BRA.U UP0, `(.L_x_17) ;  /* 0xfffffff500347547 */ /* 0x000ff0000b83ffff */
.L_x_0:
[----:B------:R-:W2:Y:S01]  /*0de0*/  LDCU UR4, c[0x0][0x3a0] ;  /* 0x00007400ff0477ac */ /* 0x000ea20008000800 */
[----:B------:R-:W3:Y:S01]  /*0df0*/  LDCU UR5, c[0x0][0x398] ;  /* 0x00007300ff0577ac */ /* 0x000ee20008000800 */
[----:B--2---:R-:W-:-:S04]  /*0e00*/  ISETP.GE.AND P0, PT, R7, UR4, PT ;  /* 0x0000000407007c0c */ /* 0x004fc8000bf06270 */
[----:B---3--:R-:W-:-:S13]  /*0e10*/  ISETP.GE.OR P0, PT, R6, UR5, P0 ;  /* 0x0000000506007c0c */ /* 0x008fda0008706670 */
[----:B------:R-:W-:Y:S05]  /*0e20*/  @P0 EXIT ;  /* 0x000000000000094d */ /* 0x000fea0003800000 */
[----:B01----:R-:W0:Y:S01]  /*0e30*/  LDC.64 R2, c[0x0][0x380] ;  /* 0x0000e000ff027b82 */ /* 0x003e220000000a00 */
[----:B------:R-:W-:Y:S01]  /*0e40*/  IMAD R7, R6, UR4, R7 ;  /* 0x0000000406077c24 */ /* 0x000fe2000f8e0207 */
[----:B------:R-:W-:-:S03]  /*0e50*/  MOV R13, R5 ;  /* 0x00000005000d7202 */ /* 0x000fc60000000f00 */
[----:B0-----:R-:W-:-:S05]  /*0e60*/  IMAD.WIDE R2, R7, 0x8, R2 ;  /* 0x0000000807027825 */ /* 0x001fca00078e0202 */
[----:B------:R-:W-:Y:S01]  /*0e70*/  STG.E.64 desc[UR24][R2.64], R12 ;  /* 0x0000000c02007986 */ /* 0x000fe2000c101b18 */
[----:B------:R-:W-:Y:S05]  /*0e80*/  EXIT ;  /* 0x000000000000794d */ /* 0x000fea0003800000 */
.L_x_18:
[----:B------:R-:W-:-:S00]  /*0e90*/  BRA `(.L_x_18) ;  /* 0xfffffffc00fc7947 */ /* 0x000fc0000383ffff */
[----:B------:R-:W-:-:S00]  /*0ea0*/  NOP ;  /* 0x0000000000007918 */ /* 0x000fc00000000000 */
        /* <DEDUP_REMOVED lines=13> */
.L_x_22:


//--------------------- .text._Z12matmulLong22PxPKxS1_iii --------------------------
	.section	.text._Z12matmulLong22PxPKxS1_iii,"ax",@progbits
	.align	128
        .global         _Z12matmulLong22PxPKxS1_iii
        .type           _Z12matmulLong22PxPKxS1_iii,@function
        .size           _Z12matmulLong22PxPKxS1_iii,(.L_x_23 - _Z12matmulLong22PxPKxS1_iii)
        .other          _Z12matmulLong22PxPKxS1_iii,@"STO_CUDA_ENTRY STV_DEFAULT"
_Z12matmulLong22PxPKxS1_iii:
.text._Z12matmulLong22PxPKxS1_iii:
[----:B------:R-:W-:Y:S01]  /*0000*/  LDC R1, c[0x0][0x37c] ;  /* 0x0000df00ff017b82 */ /* 0x000fe20000000800 */
[----:B------:R-:W0:Y:S01]  /*0010*/  S2R R17, SR_TID.X ;  /* 0x0000000000117919 */ /* 0x000e220000002100 */
[----:B------:R-:W1:Y:S06]  /*0020*/  LDCU UR10, c[0x0][0x39c] ;  /* 0x00007380ff0a77ac */ /* 0x000e6c0008000800 */
[----:B------:R-:W2:Y:S01]  /*0030*/  S2UR UR4, SR_CTAID.X ;  /* 0x00000000000479c3 */ /* 0x000ea20000002500 */
[----:B------:R-:W-:Y:S01]  /*0040*/  HFMA2 R10, -RZ, RZ, 0, 0 ;  /* 0x00000000ff0a7431 */ /* 0x000fe200000001ff */
[----:B------:R-:W3:Y:S01]  /*0050*/  S2R R4, SR_TID.Y ;  /* 0x0000000000047919 */ /* 0x000ee20000002200 */
[----:B------:R-:W-:-:S02]  /*0060*/  CS2R R52, SRZ ;  /* 0x0000000000347805 */ /* 0x000fc4000001ff00 */
[----:B------:R-:W-:Y:S02]  /*0070*/  CS2R R50, SRZ ;  /* 0x0000000000327805 */ /* 0x000fe4000001ff00 */
[----:B------:R-:W-:Y:S02]  /*0080*/  CS2R R8, SRZ ;  /* 0x0000000000087805 */ /* 0x000fe4000001ff00 */
[----:B------:R-:W-:Y:S02]  /*0090*/  CS2R R36, SRZ ;  /* 0x0000000000247805 */ /* 0x000fe4000001ff00 */
[----:B------:R-:W-:Y:S01]  /*00a0*/  CS2R R56, SRZ ;  /* 0x0000000000387805 */ /* 0x000fe2000001ff00 */
[----:B------:R-:W4:Y:S01]  /*00b0*/  S2UR UR5, SR_CTAID.Y ;  /* 0x00000000000579c3 */ /* 0x000f220000002600 */
[----:B------:R-:W-:Y:S02]  /*00c0*/  CS2R R54, SRZ ;  /* 0x0000000000367805 */ /* 0x000fe4000001ff00 */
[----:B------:R-:W-:-:S02]  /*00d0*/  CS2R R32, SRZ ;  /* 0x0000000000207805 */ /* 0x000fc4000001ff00 */
[----:B------:R-:W-:Y:S02]  /*00e0*/  CS2R R34, SRZ ;  /* 0x0000000000227805 */ /* 0x000fe4000001ff00 */
[----:B------:R-:W-:Y:S02]  /*00f0*/  CS2R R28, SRZ ;  /* 0x00000000001c7805 */ /* 0x000fe4000001ff00 */
[----:B------:R-:W-:Y:S02]  /*0100*/  CS2R R30, SRZ ;  /* 0x00000000001e7805 */ /* 0x000fe4000001ff00 */
[----:B------:R-:W-:Y:S02]  /*0110*/  CS2R R38, SRZ ;  /* 0x0000000000267805 */ /* 0x000fe4000001ff00 */
[----:B------:R-:W-:Y:S02]  /*0120*/  MOV R47, RZ ;  /* 0x000000ff002f7202 */ /* 0x000fe40000000f00 */
[----:B------:R-:W-:Y:S01]  /*0130*/  CS2R R48, SRZ ;  /* 0x0000000000307805 */ /* 0x000fe2000001ff00 */
[----:B-1----:R-:W-:Y:S01]  /*0140*/  UISETP.GE.AND UP0, UPT, UR10, -0x2, UPT ;  /* 0xfffffffe0a00788c */ /* 0x002fe2000bf06270 */
[----:B------:R-:W-:-:S02]  /*0150*/  CS2R R44, SRZ ;  /* 0x00000000002c7805 */ /* 0x000fc4000001ff00 */
[----:B------:R-:W-:Y:S02]  /*0160*/  CS2R R40, SRZ ;  /* 0x0000000000287805 */ /* 0x000fe4000001ff00 */
[----:B------:R-:W-:Y:S01]  /*0170*/  CS2R R42, SRZ ;  /* 0x00000000002a7805 */ /* 0x000fe2000001ff00 */
[----:B------:R-:W1:Y:S01]  /*0180*/  LDCU.64 UR12, c[0x0][0x358] ;  /* 0x00006b00ff0c77ac */ /* 0x000e620008000a00 */
[----:B--2---:R-:W-:Y:S01]  /*0190*/  USHF.L.U32 UR4, UR4, 0x6, URZ ;  /* 0x0000000604047899 */ /* 0x004fe200080006ff */
[----:B0-----:R-:W-:Y:S01]  /*01a0*/  LOP3.LUT R6, R17, 0xf, RZ, 0xc0, !PT ;  /* 0x0000000f11067812 */ /* 0x001fe200078ec0ff */
[----:B----4-:R-:W-:Y:S01]  /*01b0*/  USHF.L.U32 UR5, UR5, 0x6, URZ ;  /* 0x0000000605057899 */ /* 0x010fe200080006ff */
[----:B---3--:R-:W-:-:S04]  /*01c0*/  LEA R5, R4, R17, 0x6 ;  /* 0x0000001104057211 */ /* 0x008fc800078e30ff */
[----:B------:R-:W-:Y:S01]  /*01d0*/  SHF.R.U32.HI R5, RZ, 0x4, R5 ;  /* 0x00000004ff057819 */ /* 0x000fe20000011605 */
[----:B------:R-:W-:Y:S06]  /*01e0*/  BRA.U !UP0, `(.L_x_19) ;  /* 0x0000002908747547 */ /* 0x000fec000b800000 */
[----:B------:R-:W0:Y:S01]  /*01f0*/  LDC R8, c[0x0][0x3a0] ;  /* 0x0000e800ff087b82 */ /* 0x000e220000000800 */
[----:B------:R-:W2:Y:S01]  /*0200*/  LDCU UR6, c[0x0][0x398] ;  /* 0x00007300ff0677ac */ /* 0x000ea20008000800 */
[----:B------:R-:W-:-:S05]  /*0210*/  IADD3 R11, PT, PT, R17, UR5, RZ ;  /* 0x00000005110b7c10 */ /* 0x000fca000fffe0ff */
[----:B------:R-:W-:Y:S01]  /*0220*/  IMAD R11, R11, UR10, R4 ;  /* 0x0000000a0b0b7c24 */ /* 0x000fe2000f8e0204 */
[----:B--2---:R-:W-:Y:S01]  /*0230*/  UIMAD UR6, UR10, UR6, URZ ;  /* 0x000000060a0672a4 */ /* 0x004fe2000f8e02ff */
[----:B0-----:R-:W-:-:S05]  /*0240*/  IMAD R7, R4, R8, R17 ;  /* 0x0000000804077224 */ /* 0x001fca00078e0211 */
[----:B------:R-:W-:Y:S01]  /*0250*/  ISETP.GE.U32.AND P0, PT, R11, UR6, PT ;  /* 0x000000060b007c0c */ /* 0x000fe2000bf06070 */
[----:B------:R-:W-:Y:S01]  /*0260*/  IMAD R0, R8, UR10, RZ ;  /* 0x0000000a08007c24 */ /* 0x000fe2000f8e02ff */
[----:B------:R-:W-:-:S04]  /*0270*/  IADD3 R7, PT, PT, R7, UR4, RZ ;  /* 0x0000000407077c10 */ /* 0x000fc8000fffe0ff */
[----:B------:R-:W-:-:S07]  /*0280*/  ISETP.GE.U32.AND P1, PT, R7, R0, PT ;  /* 0x000000000700720c */ /* 0x000fce0003f26070 */
[----:B------:R-:W0:Y:S08]  /*0290*/  @!P0 LDC.64 R12, c[0x0][0x388] ;  /* 0x0000e200ff0c8b82 */ /* 0x000e300000000a00 */
[----:B------:R-:W2:Y:S01]  /*02a0*/  @!P1 LDC.64 R14, c[0x0][0x390] ;  /* 0x0000e400ff0e9b82 */ /* 0x000ea20000000a00 */
[----:B0-----:R-:W-:-:S05]  /*02b0*/  @!P0 IMAD.WIDE.U32 R12, R11, 0x8, R12 ;  /* 0x000000080b0c8825 */ /* 0x001fca00078e000c */
[----:B-1----:R-:W3:Y:S01]  /*02c0*/  @!P0 LDG.E.64 R32, desc[UR12][R12.64] ;  /* 0x0000000c0c208981 */ /* 0x002ee2000c1e1b00 */
[----:B--2---:R-:W-:-:S05]  /*02d0*/  @!P1 IMAD.WIDE.U32 R14, R7, 0x8, R14 ;  /* 0x00000008070e9825 */ /* 0x004fca00078e000e */
[----:B------:R-:W2:Y:S01]  /*02e0*/  @!P1 LDG.E.64 R34, desc[UR12][R14.64] ;  /* 0x0000000c0e229981 */ /* 0x000ea2000c1e1b00 */
[----:B------:R-:W0:Y:S01]  /*02f0*/  S2UR UR9, SR_CgaCtaId ;  /* 0x00000000000979c3 */ /* 0x000e220000008800 */
[----:B------:R-:W-:Y:S02]  /*0300*/  UMOV UR7, 0x400 ;  /* 0x0000040000077882 */ /* 0x000fe40000000000 */
[----:B------:R-:W-:Y:S02]  /*0310*/  UIADD3 UR8, UPT, UPT, UR7, 0x4000, URZ ;  /* 0x0000400007087890 */ /* 0x000fe4000fffe0ff */
[----:B0-----:R-:W-:Y:S02]  /*0320*/  ULEA UR7, UR9, UR7, 0x18 ;  /* 0x0000000709077291 */ /* 0x001fe4000f8ec0ff */
[----:B------:R-:W-:-:S04]  /*0330*/  ULEA UR8, UR9, UR8, 0x18 ;  /* 0x0000000809087291 */ /* 0x000fc8000f8ec0ff */
[C---:B------:R-:W-:Y:S02]  /*0340*/  LEA R3, R4.reuse, UR7, 0x5 ;  /* 0x0000000704037c11 */ /* 0x040fe4000f8e28ff */
[----:B------:R-:W-:Y:S02]  /*0350*/  LEA R4, R4, UR8, 0x9 ;  /* 0x0000000804047c11 */ /* 0x000fe4000f8e48ff */
[C---:B------:R-:W-:Y:S02]  /*0360*/  LEA R3, R17.reuse, R3, 0x3 ;  /* 0x0000000311037211 */ /* 0x040fe400078e18ff */
[----:B------:R-:W-:Y:S02]  /*0370*/  LEA R4, R17, R4, 0x3 ;  /* 0x0000000411047211 */ /* 0x000fe400078e18ff */
[----:B------:R-:W-:Y:S02]  /*0380*/  LEA R2, R5, UR7, 0x7 ;  /* 0x0000000705027c11 */ /* 0x000fe4000f8e38ff */
[----:B------:R-:W-:-:S02]  /*0390*/  LEA R6, R6, UR8, 0x5 ;  /* 0x0000000806067c11 */ /* 0x000fc4000f8e28ff */
[----:B------:R-:W-:Y:S01]  /*03a0*/  LEA R7, R8, R7, 0x2 ;  /* 0x0000000708077211 */ /* 0x000fe200078e10ff */
[----:B---3--:R-:W-:Y:S04]  /*03b0*/  @!P0 STS.64 [R3], R32 ;  /* 0x0000002003008388 */ /* 0x008fe80000000a00 */
[----:B--2---:R-:W-:Y:S01]  /*03c0*/  @!P1 STS.64 [R4], R34 ;  /* 0x0000002204009388 */ /* 0x004fe20000000a00 */
[----:B------:R-:W-:Y:S06]  /*03d0*/  BAR.SYNC.DEFER_BLOCKING 0x0 ;  /* 0x0000000000007b1d */ /* 0x000fec0000010000 */
[----:B------:R-:W-:Y:S04]  /*03e0*/  LDS.128 R40, [R2] ;  /* 0x0000000002287984 */ /* 0x000fe80000000c00 */
[----:B------:R-:W0:Y:S04]  /*03f0*/  LDS.128 R12, [R6] ;  /* 0x00000000060c7984 */ /* 0x000e280000000c00 */
[----:B------:R-:W1:Y:S04]  /*0400*/  LDS.128 R16, [R6+0x10] ;  /* 0x0000100006107984 */ /* 0x000e680000000c00 */
[----:B------:R-:W2:Y:S04]  /*0410*/  LDS.128 R20, [R2+0x20] ;  /* 0x0000200002147984 */ /* 0x000ea80000000c00 */
[----:B------:R-:W3:Y:S04]  /*0420*/  LDS.128 R24, [R6+0x200] ;  /* 0x0002000006187984 */ /* 0x000ee80000000c00 */
[----:B------:R-:W4:Y:S01]  /*0430*/  LDS.128 R28, [R6+0x210] ;  /* 0x00021000061c7984 */ /* 0x000f220000000c00 */
[----:B0-----:R-:W-:-:S02]  /*0440*/  IMAD R37, R15, R40, RZ ;  /* 0x000000280f257224 */ /* 0x001fc400078e02ff */
[----:B------:R-:W-:-:S04]  /*0450*/  IMAD.WIDE.U32 R72, R14, R40, RZ ;  /* 0x000000280e487225 */ /* 0x000fc800078e00ff */
[----:B------:R-:W-:-:S05]  /*0460*/  IMAD R37, R41, R14, R37 ;  /* 0x0000000e29257224 */ /* 0x000fca00078e0225 */
[----:B------:R-:W-:Y:S02]  /*0470*/  IADD3 R73, PT, PT, R73, R37, RZ ;  /* 0x0000002549497210 */ /* 0x000fe40007ffe0ff */
[----:B------:R-:W0:Y:S01]  /*0480*/  LDS.128 R36, [R2+0x40] ;  /* 0x0000400002247984 */ /* 0x000e220000000c00 */
[-C--:B------:R-:W-:Y:S02]  /*0490*/  IMAD R9, R13, R40.reuse, RZ ;  /* 0x000000280d097224 */ /* 0x080fe400078e02ff */
[----:B------:R-:W-:-:S04]  /*04a0*/  IMAD.WIDE.U32 R74, R12, R40, RZ ;  /* 0x000000280c4a7225 */ /* 0x000fc800078e00ff */
[----:B-1----:R-:W-:Y:S02]  /*04b0*/  IMAD R33, R17, R40, RZ ;  /* 0x0000002811217224 */ /* 0x002fe400078e02ff */
[----:B------:R-:W-:Y:S02]  /*04c0*/  IMAD R9, R41, R12, R9 ;  /* 0x0000000c29097224 */ /* 0x000fe400078e0209 */
[----:B------:R-:W-:-:S03]  /*04d0*/  IMAD.WIDE.U32 R64, R16, R40, RZ ;  /* 0x0000002810407225 */ /* 0x000fc600078e00ff */
[----:B------:R-:W-:Y:S01]  /*04e0*/  IADD3 R75, PT, PT, R75, R9, RZ ;  /* 0x000000094b4b7210 */ /* 0x000fe20007ffe0ff */
[----:B------:R-:W-:Y:S02]  /*04f0*/  IMAD R33, R41, R16, R33 ;  /* 0x0000001029217224 */ /* 0x000fe400078e0221 */
[----:B------:R-:W-:Y:S02]  /*0500*/  IMAD R9, R19, R40, RZ ;  /* 0x0000002813097224 */ /* 0x000fe400078e02ff */
[----:B--2---:R-:W-:Y:S01]  /*0510*/  IMAD R45, R15, R20, RZ ;  /* 0x000000140f2d7224 */ /* 0x004fe200078e02ff */
[----:B------:R-:W-:Y:S01]  /*0520*/  IADD3 R65, PT, PT, R65, R33, RZ ;  /* 0x0000002141417210 */ /* 0x000fe20007ffe0ff */
[----:B------:R-:W-:Y:S02]  /*0530*/  IMAD R9, R41, R18, R9 ;  /* 0x0000001229097224 */ /* 0x000fe400078e0209 */
[----:B------:R-:W-:-:S04]  /*0540*/  IMAD.WIDE.U32 R32, R18, R40, RZ ;  /* 0x0000002812207225 */ /* 0x000fc800078e00ff */
[-C--:B------:R-:W-:Y:S02]  /*0550*/  IMAD R35, R13, R20.reuse, RZ ;  /* 0x000000140d237224 */ /* 0x080fe400078e02ff */
[-C--:B------:R-:W-:Y:S02]  /*0560*/  IMAD R51, R17, R20.reuse, RZ ;  /* 0x0000001411337224 */ /* 0x080fe400078e02ff */
[-C--:B------:R-:W-:Y:S02]  /*0570*/  IMAD R53, R19, R20.reuse, RZ ;  /* 0x0000001413357224 */ /* 0x080fe400078e02ff */
[----:B------:R-:W-:-:S04]  /*0580*/  IMAD.WIDE.U32 R46, R14, R20, RZ ;  /* 0x000000140e2e7225 */ /* 0x000fc800078e00ff */
[C---:B------:R-:W-:Y:S02]  /*0590*/  IMAD R49, R21.reuse, R14, R45 ;  /* 0x0000000e15317224 */ /* 0x040fe400078e022d */
[C---:B------:R-:W-:Y:S02]  /*05a0*/  IMAD R35, R21.reuse, R12, R35 ;  /* 0x0000000c15237224 */ /* 0x040fe400078e0223 */
[----:B------:R-:W-:Y:S01]  /*05b0*/  IMAD R51, R21, R16, R51 ;  /* 0x0000001015337224 */ /* 0x000fe200078e0233 */
[----:B------:R-:W-:Y:S01]  /*05c0*/  IADD3 R47, PT, PT, R47, R49, RZ ;  /* 0x000000312f2f7210 */ /* 0x000fe20007ffe0ff */
[----:B------:R-:W-:Y:S01]  /*05d0*/  IMAD R53, R21, R18, R53 ;  /* 0x0000001215357224 */ /* 0x000fe200078e0235 */
[----:B------:R-:W-:Y:S01]  /*05e0*/  IADD3 R21, PT, PT, R33, R9, RZ ;  /* 0x0000000921157210 */ /* 0x000fe20007ffe0ff */
[----:B------:R-:W-:-:S04]  /*05f0*/  IMAD.WIDE.U32 R70, R12, R20, RZ ;  /* 0x000000140c467225 */ /* 0x000fc800078e00ff */
[----:B------:R-:W-:-:S04]  /*0600*/  IMAD.WIDE.U32 R40, R16, R20, RZ ;  /* 0x0000001410287225 */ /* 0x000fc800078e00ff */
[----:B------:R-:W-:Y:S01]  /*0610*/  IMAD.WIDE.U32 R44, R18, R20, RZ ;  /* 0x00000014122c7225 */ /* 0x000fe200078e00ff */
[----:B------:R-:W-:-:S03]  /*0620*/  MOV R20, R32 ;  /* 0x0000002000147202 */ /* 0x000fc60000000f00 */
[-C--:B---3--:R-:W-:Y:S02]  /*0630*/  IMAD R9, R25, R42.reuse, RZ ;  /* 0x0000002a19097224 */ /* 0x088fe400078e02ff */
[-C--:B------:R-:W-:Y:S02]  /*0640*/  IMAD R49, R27, R42.reuse, RZ ;  /* 0x0000002a1b317224 */ /* 0x080fe400078e02ff */
[-C--:B----4-:R-:W-:Y:S02]  /*0650*/  IMAD R67, R29, R42.reuse, RZ ;  /* 0x0000002a1d437224 */ /* 0x090fe400078e02ff */
[----:B------:R-:W-:Y:S02]  /*0660*/  IMAD R57, R31, R42, RZ ;  /* 0x0000002a1f397224 */ /* 0x000fe400078e02ff */
[C---:B------:R-:W-:Y:S02]  /*0670*/  IMAD R9, R43.reuse, R24, R9 ;  /* 0x000000182b097224 */ /* 0x040fe400078e0209 */
[----:B------:R-:W-:-:S02]  /*0680*/  IMAD R49, R43, R26, R49 ;  /* 0x0000001a2b317224 */ /* 0x000fc400078e0231 */
[C---:B------:R-:W-:Y:S02]  /*0690*/  IMAD R67, R43.reuse, R28, R67 ;  /* 0x0000001c2b437224 */ /* 0x040fe400078e0243 */
[----:B------:R-:W-:Y:S02]  /*06a0*/  IMAD R57, R43, R30, R57 ;  /* 0x0000001e2b397224 */ /* 0x000fe400078e0239 */
[----:B------:R-:W-:Y:S01]  /*06b0*/  IMAD.WIDE.U32 R74, R42, R24, R74 ;  /* 0x000000182a4a7225 */ /* 0x000fe200078e004a */
[----:B------:R-:W-:-:S03]  /*06c0*/  IADD3 R41, PT, PT, R41, R51, RZ ;  /* 0x0000003329297210 */ /* 0x000fc60007ffe0ff */
[----:B------:R-:W-:Y:S01]  /*06d0*/  IMAD.WIDE.U32 R72, R42, R26, R72 ;  /* 0x0000001a2a487225 */ /* 0x000fe200078e0048 */
[----:B------:R-:W-:-:S03]  /*06e0*/  IADD3 R45, PT, PT, R45, R53, RZ ;  /* 0x000000352d2d7210 */ /* 0x000fc60007ffe0ff */
[----:B------:R-:W-:-:S04]  /*06f0*/  IMAD.WIDE.U32 R64, R42, R28, R64 ;  /* 0x0000001c2a407225 */ /* 0x000fc800078e0040 */
[----:B------:R-:W-:-:S04]  /*0700*/  IMAD.WIDE.U32 R42, R42, R30, R20 ;  /* 0x0000001e2a2a7225 */ /* 0x000fc800078e0014 */
[----:B0-----:R-:W-:Y:S02]  /*0710*/  IMAD R21, R13, R36, RZ ;  /* 0x000000240d157224 */ /* 0x001fe400078e02ff */
[-C--:B------:R-:W-:Y:S02]  /*0720*/  IMAD R33, R25, R22.reuse, RZ ;  /* 0x0000001619217224 */ /* 0x080fe400078e02ff */
[-C--:B------:R-:W-:Y:S02]  /*0730*/  IMAD R69, R27, R22.reuse, RZ ;  /* 0x000000161b457224 */ /* 0x080fe400078e02ff */
[-C--:B------:R-:W-:Y:S02]  /*0740*/  IMAD R51, R29, R22.reuse, RZ ;  /* 0x000000161d337224 */ /* 0x080fe400078e02ff */
[----:B------:R-:W-:Y:S02]  /*0750*/  IMAD R53, R31, R22, RZ ;  /* 0x000000161f357224 */ /* 0x000fe400078e02ff */
[----:B------:R-:W-:-:S04]  /*0760*/  IMAD.WIDE.U32 R62, R12, R36, RZ ;  /* 0x000000240c3e7225 */ /* 0x000fc800078e00ff */
[----:B------:R-:W-:Y:S02]  /*0770*/  IMAD R21, R37, R12, R21 ;  /* 0x0000000c25157224 */ /* 0x000fe400078e0215 */
[C---:B------:R-:W-:Y:S02]  /*0780*/  IMAD R48, R23.reuse, R24, R33 ;  /* 0x0000001817307224 */ /* 0x040fe400078e0221 */
[C---:B------:R-:W-:Y:S02]  /*0790*/  IMAD R69, R23.reuse, R26, R69 ;  /* 0x0000001a17457224 */ /* 0x040fe400078e0245 */
[C---:B------:R-:W-:Y:S02]  /*07a0*/  IMAD R51, R23.reuse, R28, R51 ;  /* 0x0000001c17337224 */ /* 0x040fe400078e0233 */
[----:B------:R-:W-:Y:S02]  /*07b0*/  IMAD R53, R23, R30, R53 ;  /* 0x0000001e17357224 */ /* 0x000fe400078e0235 */
[-C--:B------:R-:W-:Y:S01]  /*07c0*/  IMAD R23, R15, R36.reuse, RZ ;  /* 0x000000240f177224 */ /* 0x080fe200078e02ff */
[----:B------:R-:W-:Y:S01]  /*07d0*/  IADD3 R63, PT, PT, R63, R21, RZ ;  /* 0x000000153f3f7210 */ /* 0x000fe20007ffe0ff */
[----:B------:R-:W-:Y:S01]  /*07e0*/  IMAD.WIDE.U32 R20, R14, R36, RZ ;  /* 0x000000240e147225 */ /* 0x000fe200078e00ff */
[----:B------:R-:W-:-:S03]  /*07f0*/  IADD3 R71, PT, PT, R71, R35, RZ ;  /* 0x0000002347477210 */ /* 0x000fc60007ffe0ff */
[----:B------:R-:W-:Y:S02]  /*0800*/  IMAD R33, R37, R14, R23 ;  /* 0x0000000e25217224 */ /* 0x000fe400078e0217 */
[-C--:B------:R-:W-:Y:S02]  /*0810*/  IMAD R35, R17, R36.reuse, RZ ;  /* 0x0000002411237224 */ /* 0x080fe400078e02ff */
[----:B------:R-:W-:Y:S01]  /*0820*/  IMAD R55, R19, R36, RZ ;  /* 0x0000002413377224 */ /* 0x000fe200078e02ff */
[----:B------:R-:W-:Y:S01]  /*0830*/  IADD3 R21, PT, PT, R21, R33, RZ ;  /* 0x0000002115157210 */ /* 0x000fe20007ffe0ff */
[----:B------:R-:W-:-:S04]  /*0840*/  IMAD.WIDE.U32 R70, R22, R24, R70 ;  /* 0x0000001816467225 */ /* 0x000fc800078e0046 */
[----:B------:R-:W-:-:S04]  /*0850*/  IMAD.WIDE.U32 R46, R22, R26, R46 ;  /* 0x0000001a162e7225 */ /* 0x000fc800078e002e */
[----:B------:R-:W-:-:S04]  /*0860*/  IMAD.WIDE.U32 R40, R22, R28, R40 ;  /* 0x0000001c16287225 */ /* 0x000fc800078e0028 */
[----:B------:R-:W-:-:S04]  /*0870*/  IMAD.WIDE.U32 R44, R22, R30, R44 ;  /* 0x0000001e162c7225 */ /* 0x000fc800078e002c */
[----:B------:R-:W-:Y:S02]  /*0880*/  IMAD R35, R37, R16, R35 ;  /* 0x0000001025237224 */ /* 0x000fe400078e0223 */
[----:B------:R-:W-:-:S04]  /*0890*/  IMAD.WIDE.U32 R22, R16, R36, RZ ;  /* 0x0000002410167225 */ /* 0x000fc800078e00ff */
[----:B------:R-:W-:Y:S02]  /*08a0*/  IMAD R55, R37, R18, R55 ;  /* 0x0000001225377224 */ /* 0x000fe400078e0237 */
[----:B------:R-:W-:Y:S01]  /*08b0*/  IMAD.WIDE.U32 R32, R18, R36, RZ ;  /* 0x0000002412207225 */ /* 0x000fe200078e00ff */
[----:B------:R-:W-:-:S03]  /*08c0*/  IADD3 R23, PT, PT, R23, R35, RZ ;  /* 0x0000002317177210 */ /* 0x000fc60007ffe0ff */
[-C--:B------:R-:W-:Y:S01]  /*08d0*/  IMAD R35, R25, R38.reuse, RZ ;  /* 0x0000002619237224 */ /* 0x080fe200078e02ff */
[----:B------:R-:W-:Y:S01]  /*08e0*/  IADD3 R33, PT, PT, R33, R55, RZ ;  /* 0x0000003721217210 */ /* 0x000fe20007ffe0ff */
[-C--:B------:R-:W-:Y:S02]  /*08f0*/  IMAD R61, R27, R38.reuse, RZ ;  /* 0x000000261b3d7224 */ /* 0x080fe400078e02ff */
[-C--:B------:R-:W-:Y:S02]  /*0900*/  IMAD R59, R29, R38.reuse, RZ ;  /* 0x000000261d3b7224 */ /* 0x080fe400078e02ff */
[----:B------:R-:W-:Y:S02]  /*0910*/  IMAD R55, R31, R38, RZ ;  /* 0x000000261f377224 */ /* 0x000fe400078e02ff */
[C---:B------:R-:W-:Y:S02]  /*0920*/  IMAD R10, R39.reuse, R24, R35 ;  /* 0x00000018270a7224 */ /* 0x040fe400078e0223 */
[----:B------:R-:W-:-:S02]  /*0930*/  IMAD R61, R39, R26, R61 ;  /* 0x0000001a273d7224 */ /* 0x000fc400078e023d */
[C---:B------:R-:W-:Y:S02]  /*0940*/  IMAD R59, R39.reuse, R28, R59 ;  /* 0x0000001c273b7224 */ /* 0x040fe400078e023b */
[----:B------:R-:W-:Y:S02]  /*0950*/  IMAD R55, R39, R30, R55 ;  /* 0x0000001e27377224 */ /* 0x000fe400078e0237 */
[----:B------:R-:W-:-:S04]  /*0960*/  IMAD.WIDE.U32 R62, R38, R24, R62 ;  /* 0x00000018263e7225 */ /* 0x000fc800078e003e */
[----:B------:R-:W-:-:S04]  /*0970*/  IMAD.WIDE.U32 R20, R38, R26, R20 ;  /* 0x0000001a26147225 */ /* 0x000fc800078e0014 */
[----:B------:R-:W-:-:S04]  /*0980*/  IMAD.WIDE.U32 R22, R38, R28, R22 ;  /* 0x0000001c26167225 */ /* 0x000fc800078e0016 */
[----:B------:R-:W-:Y:S02]  /*0990*/  IMAD.WIDE.U32 R38, R38, R30, R32 ;  /* 0x0000001e26267225 */ /* 0x000fe400078e0020 */
[----:B------:R-:W0:Y:S01]  /*09a0*/  LDS.128 R32, [R2+0x60] ;  /* 0x0000600002207984 */ /* 0x000e220000000c00 */
[----:B------:R-:W-:Y:S02]  /*09b0*/  IADD3 R9, PT, PT, R75, R9, RZ ;  /* 0x000000094b097210 */ /* 0x000fe40007ffe0ff */
[----:B------:R-:W-:Y:S02]  /*09c0*/  IADD3 R37, PT, PT, R73, R49, RZ ;  /* 0x0000003149257210 */ /* 0x000fe40007ffe0ff */
[----:B------:R-:W-:Y:S02]  /*09d0*/  MOV R36, R72 ;  /* 0x0000004800247202 */ /* 0x000fe40000000f00 */
[----:B------:R-:W-:Y:S02]  /*09e0*/  MOV R8, R74 ;  /* 0x0000004a00087202 */ /* 0x000fe40000000f00 */
[----:B------:R-:W-:-:S02]  /*09f0*/  IADD3 R47, PT, PT, R47, R69, RZ ;  /* 0x000000452f2f7210 */ /* 0x000fc40007ffe0ff */
[----:B------:R-:W-:Y:S02]  /*0a00*/  IADD3 R49, PT, PT, R71, R48, RZ ;  /* 0x0000003047317210 */ /* 0x000fe40007ffe0ff */
[----:B------:R-:W-:Y:S02]  /*0a10*/  MOV R48, R70 ;  /* 0x0000004600307202 */ /* 0x000fe40000000f00 */
[----:B------:R-:W-:Y:S01]  /*0a20*/  IADD3 R65, PT, PT, R65, R67, RZ ;  /* 0x0000004341417210 */ /* 0x000fe20007ffe0ff */
[-C--:B0-----:R-:W-:Y:S02]  /*0a30*/  IMAD R13, R13, R32.reuse, RZ ;  /* 0x000000200d0d7224 */ /* 0x081fe400078e02ff */
[----:B------:R-:W-:Y:S02]  /*0a40*/  IMAD R15, R15, R32, RZ ;  /* 0x000000200f0f7224 */ /* 0x000fe400078e02ff */
[----:B------:R-:W-:Y:S02]  /*0a50*/  IMAD R75, R33, R12, R13 ;  /* 0x0000000c214b7224 */ /* 0x000fe400078e020d */
[----:B------:R-:W-:-:S04]  /*0a60*/  IMAD.WIDE.U32 R12, R12, R32, RZ ;  /* 0x000000200c0c7225 */ /* 0x000fc800078e00ff */
[----:B------:R-:W-:Y:S01]  /*0a70*/  IMAD R15, R33, R14, R15 ;  /* 0x0000000e210f7224 */ /* 0x000fe200078e020f */
[----:B------:R-:W-:Y:S01]  /*0a80*/  IADD3 R75, PT, PT, R13, R75, RZ ;  /* 0x0000004b0d4b7210 */ /* 0x000fe20007ffe0ff */
[----:B------:R-:W-:Y:S01]  /*0a90*/  IMAD.WIDE.U32 R72, R14, R32, RZ ;  /* 0x000000200e487225 */ /* 0x000fe200078e00ff */
[----:B------:R-:W-:-:S03]  /*0aa0*/  MOV R74, R12 ;  /* 0x0000000c004a7202 */ /* 0x000fc60000000f00 */
[-C--:B------:R-:W-:Y:S02]  /*0ab0*/  IMAD R13, R19, R32.reuse, RZ ;  /* 0x00000020130d7224 */ /* 0x080fe400078e02ff */
[----:B------:R-:W-:Y:S01]  /*0ac0*/  IMAD R17, R17, R32, RZ ;  /* 0x0000002011117224 */ /* 0x000fe200078e02ff */
[----:B------:R-:W-:Y:S01]  /*0ad0*/  IADD3 R73, PT, PT, R73, R15, RZ ;  /* 0x0000000f49497210 */ /* 0x000fe20007ffe0ff */
[----:B------:R-:W-:Y:S02]  /*0ae0*/  IMAD R19, R33, R18, R13 ;  /* 0x0000001221137224 */ /* 0x000fe400078e020d */
[----:B------:R-:W-:Y:S02]  /*0af0*/  IMAD R25, R25, R34, RZ ;  /* 0x0000002219197224 */ /* 0x000fe400078e02ff */
[----:B------:R-:W-:Y:S02]  /*0b00*/  IMAD R17, R33, R16, R17 ;  /* 0x0000001021117224 */ /* 0x000fe400078e0211 */
[----:B------:R-:W-:-:S04]  /*0b10*/  IMAD.WIDE.U32 R68, R16, R32, RZ ;  /* 0x0000002010447225 */ /* 0x000fc800078e00ff */
[----:B------:R-:W-:-:S04]  /*0b20*/  IMAD.WIDE.U32 R12, R18, R32, RZ ;  /* 0x00000020120c7225 */ /* 0x000fc800078e00ff */
[----:B------:R-:W-:Y:S02]  /*0b30*/  IMAD R15, R27, R34, RZ ;  /* 0x000000221b0f7224 */ /* 0x000fe400078e02ff */
[-C--:B------:R-:W-:Y:S02]  /*0b40*/  IMAD R25, R35, R24.reuse, R25 ;  /* 0x0000001823197224 */ /* 0x080fe400078e0219 */
[----:B------:R-:W-:Y:S01]  /*0b50*/  IMAD.WIDE.U32 R74, R34, R24, R74 ;  /* 0x00000018224a7225 */ /* 0x000fe200078e004a */
[----:B------:R-:W-:Y:S02]  /*0b60*/  IADD3 R69, PT, PT, R69, R17, RZ ;  /* 0x0000001145457210 */ /* 0x000fe40007ffe0ff */
[----:B------:R-:W-:Y:S01]  /*0b70*/  IADD3 R13, PT, PT, R13, R19, RZ ;  /* 0x000000130d0d7210 */ /* 0x000fe20007ffe0ff */
[----:B------:R-:W-:Y:S02]  /*0b80*/  IMAD R24, R35, R26, R15 ;  /* 0x0000001a23187224 */ /* 0x000fe400078e020f */
[----:B------:R-:W-:-:S02]  /*0b90*/  IMAD R15, R31, R34, RZ ;  /* 0x000000221f0f7224 */ /* 0x000fc400078e02ff */
[----:B------:R-:W-:Y:S02]  /*0ba0*/  IMAD R17, R29, R34, RZ ;  /* 0x000000221d117224 */ /* 0x000fe400078e02ff */
[----:B------:R-:W-:-:S04]  /*0bb0*/  IMAD.WIDE.U32 R72, R34, R26, R72 ;  /* 0x0000001a22487225 */ /* 0x000fc800078e0048 */
[CC--:B------:R-:W-:Y:S02]  /*0bc0*/  IMAD R26, R35.reuse, R28.reuse, R17 ;  /* 0x0000001c231a7224 */ /* 0x0c0fe400078e0211 */
[C---:B------:R-:W-:Y:S01]  /*0bd0*/  IMAD.WIDE.U32 R68, R34.reuse, R28, R68 ;  /* 0x0000001c22447225 */ /* 0x040fe200078e0044 */
[----:B------:R-:W-:Y:S03]  /*0be0*/  LDS.128 R16, [R2+0x50] ;  /* 0x0000500002107984 */ /* 0x000fe60000000c00 */
[-C--:B------:R-:W-:Y:S02]  /*0bf0*/  IMAD R70, R35, R30.reuse, R15 ;  /* 0x0000001e23467224 */ /* 0x080fe400078e020f */
[----:B------:R-:W-:Y:S02]  /*0c00*/  IMAD.WIDE.U32 R66, R34, R30, R12 ;  /* 0x0000001e22427225 */ /* 0x000fe400078e000c */
[----:B------:R-:W-:Y:S04]  /*0c10*/  LDS.128 R12, [R2+0x30] ;  /* 0x00003000020c7984 */ /* 0x000fe80000000c00 */
[----:B------:R-:W0:Y:S04]  /*0c20*/  LDS.128 R32, [R6+0x400] ;  /* 0x0004000006207984 */ /* 0x000e280000000c00 */
[----:B------:R-:W1:Y:S01]  /*0c30*/  LDS.128 R28, [R6+0x410] ;  /* 0x00041000061c7984 */ /* 0x000e620000000c00 */
[----:B------:R-:W-:-:S02]  /*0c40*/  IADD3 R23, PT, PT, R23, R59, RZ ;  /* 0x0000003b17177210 */ /* 0x000fc40007ffe0ff */
[----:B------:R-:W-:Y:S02]  /*0c50*/  IADD3 R59, PT, PT, R75, R25, RZ ;  /* 0x000000194b3b7210 */ /* 0x000fe40007ffe0ff */
[----:B------:R-:W-:Y:S02]  /*0c60*/  IADD3 R43, PT, PT, R43, R57, RZ ;  /* 0x000000392b2b7210 */ /* 0x000fe40007ffe0ff */
[----:B------:R-:W-:Y:S02]  /*0c70*/  IADD3 R57, PT, PT, R41, R51, RZ ;  /* 0x0000003329397210 */ /* 0x000fe40007ffe0ff */
[----:B------:R-:W-:Y:S02]  /*0c80*/  IADD3 R51, PT, PT, R39, R55, RZ ;  /* 0x0000003727337210 */ /* 0x000fe40007ffe0ff */
[----:B------:R-:W-:Y:S02]  /*0c90*/  MOV R50, R38 ;  /* 0x0000002600327202 */ /* 0x000fe40000000f00 */
[----:B------:R-:W-:-:S02]  /*0ca0*/  IADD3 R41, PT, PT, R45, R53, RZ ;  /* 0x000000352d297210 */ /* 0x000fc40007ffe0ff */
[----:B------:R-:W-:Y:S02]  /*0cb0*/  MOV R56, R40 ;  /* 0x0000002800387202 */ /* 0x000fe40000000f00 */
[----:B------:R-:W-:Y:S02]  /*0cc0*/  MOV R40, R44 ;  /* 0x0000002c00287202 */ /* 0x000fe40000000f00 */
[----:B------:R-:W-:Y:S02]  /*0cd0*/  IADD3 R63, PT, PT, R63, R10, RZ ;  /* 0x0000000a3f3f7210 */ /* 0x000fe40007ffe0ff */
[----:B------:R-:W-:Y:S01]  /*0ce0*/  IADD3 R21, PT, PT, R21, R61, RZ ;  /* 0x0000003d15157210 */ /* 0x000fe20007ffe0ff */
[----:B0-----:R-:W-:Y:S02]  /*0cf0*/  IMAD R25, R35, R12, RZ ;  /* 0x0000000c23197224 */ /* 0x001fe400078e02ff */
[----:B------:R-:W-:-:S04]  /*0d00*/  IMAD.WIDE.U32 R38, R12, R34, R46 ;  /* 0x000000220c267225 */ /* 0x000fc800078e002e */
[----:B------:R-:W-:Y:S02]  /*0d10*/  IMAD R25, R13, R34, R25 ;  /* 0x000000220d197224 */ /* 0x000fe400078e0219 */
[-C--:B------:R-:W-:Y:S02]  /*0d20*/  IMAD R27, R33, R12.reuse, RZ ;  /* 0x0000000c211b7224 */ /* 0x080fe400078e02ff */
[----:B-1----:R-:W-:Y:S01]  /*0d30*/  IMAD R45, R29, R12, RZ ;  /* 0x0000000c1d2d7224 */ /* 0x002fe200078e02ff */
[----:B------:R-:W-:Y:S01]  /*0d40*/  IADD3 R39, PT, PT, R39, R25, RZ ;  /* 0x0000001927277210 */ /* 0x000fe20007ffe0ff */
[-C--:B------:R-:W-:Y:S02]  /*0d50*/  IMAD R27, R13, R32.reuse, R27 ;  /* 0x000000200d1b7224 */ /* 0x080fe400078e021b */
[----:B------:R-:W-:-:S04]  /*0d60*/  IMAD.WIDE.U32 R48, R12, R32, R48 ;  /* 0x000000200c307225 */ /* 0x000fc800078e0030 */
[----:B------:R-:W-:Y:S02]  /*0d70*/  IMAD R25, R31, R12, RZ ;  /* 0x0000000c1f197224 */ /* 0x000fe400078e02ff */
[-C--:B------:R-:W-:Y:S01]  /*0d80*/  IMAD R53, R13, R28.reuse, R45 ;  /* 0x0000001c0d357224 */ /* 0x080fe200078e022d */
[----:B------:R-:W-:Y:S01]  /*0d90*/  IADD3 R47, PT, PT, R49, R27, RZ ;  /* 0x0000001b312f7210 */ /* 0x000fe20007ffe0ff */
[----:B------:R-:W-:Y:S01]  /*0da0*/  IMAD.WIDE.U32 R44, R12, R28, R56 ;  /* 0x0000001c0c2c7225 */ /* 0x000fe200078e0038 */
[----:B------:R-:W-:-:S03]  /*0db0*/  IADD3 R71, PT, PT, R67, R70, RZ ;  /* 0x0000004643477210 */ /* 0x000fc60007ffe0ff */
[----:B------:R-:W-:Y:S02]  /*0dc0*/  IMAD R10, R13, R30, R25 ;  /* 0x0000001e0d0a7224 */ /* 0x000fe400078e0219 */
[-C--:B------:R-:W-:Y:S02]  /*0dd0*/  IMAD R25, R35, R16.reuse, RZ ;  /* 0x0000001023197224 */ /* 0x080fe400078e02ff */
[----:B------:R-:W-:Y:S01]  /*0de0*/  IMAD R27, R29, R16, RZ ;  /* 0x000000101d1b7224 */ /* 0x000fe200078e02ff */
[----:B------:R-:W-:Y:S02]  /*0df0*/  IADD3 R61, PT, PT, R73, R24, RZ ;  /* 0x00000018493d7210 */ /* 0x000fe40007ffe0ff */
[----:B------:R-:W-:Y:S01]  /*0e00*/  MOV R60, R72 ;  /* 0x00000048003c7202 */ /* 0x000fe20000000f00 */
[----:B------:R-:W-:Y:S01]  /*0e10*/  IMAD.WIDE.U32 R72, R12, R30, R40 ;  /* 0x0000001e0c487225 */ /* 0x000fe200078e0028 */
[----:B------:R-:W-:Y:S02]  /*0e20*/  MOV R70, R66 ;  /* 0x0000004200467202 */ /* 0x000fe40000000f00 */
[----:B------:R-:W-:Y:S01]  /*0e30*/  IADD3 R45, PT, PT, R45, R53, RZ ;  /* 0x000000352d2d7210 */ /* 0x000fe20007ffe0ff */
[----:B------:R-:W-:Y:S01]  /*0e40*/  IMAD.WIDE.U32 R66, R16, R34, R20 ;  /* 0x0000002210427225 */ /* 0x000fe200078e0014 */
[----:B------:R-:W-:-:S03]  /*0e50*/  IADD3 R69, PT, PT, R69, R26, RZ ;  /* 0x0000001a45457210 */ /* 0x000fc60007ffe0ff */
[----:B------:R-:W-:Y:S02]  /*0e60*/  IMAD.WIDE.U32 R52, R16, R28, R22 ;  /* 0x0000001c10347225 */ /* 0x000fe400078e0016 */
[----:B------:R-:W0:Y:S02]  /*0e70*/  LDS.128 R20, [R2+0x10] ;  /* 0x0000100002147984 */ /* 0x000e240000000c00 */
[C---:B------:R-:W-:Y:S02]  /*0e80*/  IMAD R40, R17.reuse, R34, R25 ;  /* 0x0000002211287224 */ /* 0x040fe400078e0219 */
[----:B------:R-:W-:Y:S02]  /*0e90*/  IMAD R54, R17, R28, R27 ;  /* 0x0000001c11367224 */ /* 0x000fe400078e021b */
[----:B------:R-:W1:Y:S01]  /*0ea0*/  LDS.128 R24, [R2+0x70] ;  /* 0x0000700002187984 */ /* 0x000e620000000c00 */
[-C--:B------:R-:W-:Y:S02]  /*0eb0*/  IMAD R13, R33, R16.reuse, RZ ;  /* 0x00000010210d7224 */ /* 0x080fe400078e02ff */
[----:B------:R-:W-:Y:S01]  /*0ec0*/  IMAD R41, R31, R16, RZ ;  /* 0x000000101f297224 */ /* 0x000fe200078e02ff */
[----:B------:R-:W-:Y:S01]  /*0ed0*/  MOV R46, R48 ;  /* 0x00000030002e7202 */ /* 0x000fe20000000f00 */
[----:B------:R-:W-:-:S02]  /*0ee0*/  IMAD R12, R17, R32, R13 ;  /* 0x00000020110c7224 */ /* 0x000fc400078e020d */
[----:B------:R-:W-:-:S04]  /*0ef0*/  IMAD.WIDE.U32 R62, R16, R32, R62 ;  /* 0x00000020103e7225 */ /* 0x000fc800078e003e */
[----:B------:R-:W-:Y:S01]  /*0f00*/  IMAD R56, R17, R30, R41 ;  /* 0x0000001e11387224 */ /* 0x000fe200078e0229 */
[----:B------:R-:W-:Y:S01]  /*0f10*/  IADD3 R17, PT, PT, R73, R10, RZ ;  /* 0x0000000a49117210 */ /* 0x000fe20007ffe0ff */
[----:B------:R-:W-:Y:S01]  /*0f20*/  IMAD.WIDE.U32 R48, R16, R30, R50 ;  /* 0x0000001e10307225 */ /* 0x000fe200078e0032 */
[----:B------:R-:W-:Y:S02]  /*0f30*/  IADD3 R13, PT, PT, R63, R12, RZ ;  /* 0x0000000c3f0d7210 */ /* 0x000fe40007ffe0ff */
[----:B------:R-:W-:Y:S02]  /*0f40*/  MOV R12, R62 ;  /* 0x0000003e000c7202 */ /* 0x000fe40000000f00 */
[----:B------:R-:W-:Y:S01]  /*0f50*/  MOV R58, R74 ;  /* 0x0000004a003a7202 */ /* 0x000fe20000000f00 */
[-C--:B0-----:R-:W-:Y:S02]  /*0f60*/  IMAD R55, R33, R20.reuse, RZ ;  /* 0x0000001421377224 */ /* 0x081fe400078e02ff */
[----:B------:R-:W-:-:S02]  /*0f70*/  IMAD R41, R29, R20, RZ ;  /* 0x000000141d297224 */ /* 0x000fc400078e02ff */
[-C--:B-1----:R-:W-:Y:S02]  /*0f80*/  IMAD R33, R33, R24.reuse, RZ ;  /* 0x0000001821217224 */ /* 0x082fe400078e02ff */
[----:B------:R-:W-:Y:S02]  /*0f90*/  IMAD R51, R29, R24, RZ ;  /* 0x000000181d337224 */ /* 0x000fe400078e02ff */
[----:B------:R-:W-:Y:S02]  /*0fa0*/  IMAD R10, R25, R32, R33 ;  /* 0x00000020190a7224 */ /* 0x000fe400078e0221 */
[----:B------:R-:W-:Y:S02]  /*0fb0*/  IMAD R33, R31, R20, RZ ;  /* 0x000000141f217224 */ /* 0x000fe400078e02ff */
[-C--:B------:R-:W-:Y:S02]  /*0fc0*/  IMAD R29, R21, R28.reuse, R41 ;  /* 0x0000001c151d7224 */ /* 0x080fe400078e0229 */
[----:B------:R-:W-:-:S02]  /*0fd0*/  IMAD R41, R25, R28, R51 ;  /* 0x0000001c19297224 */ /* 0x000fc400078e0233 */
[----:B------:R-:W-:Y:S01]  /*0fe0*/  IMAD.WIDE.U32 R62, R20, R32, R8 ;  /* 0x00000020143e7225 */ /* 0x000fe200078e0008 */
[----:B------:R-:W-:-:S03]  /*0ff0*/  IADD3 R9, PT, PT, R67, R40, RZ ;  /* 0x0000002843097210 */ /* 0x000fc60007ffe0ff */
[----:B------:R-:W-:-:S04]  /*1000*/  IMAD.WIDE.U32 R64, R20, R28, R64 ;  /* 0x0000001c14407225 */ /* 0x000fc800078e0040 */
[----:B------:R-:W-:-:S04]  /*1010*/  IMAD.WIDE.U32 R50, R24, R28, R68 ;  /* 0x0000001c18327225 */ /* 0x000fc800078e0044 */
[----:B------:R-:W-:Y:S01]  /*1020*/  IMAD R28, R21, R32, R55 ;  /* 0x00000020151c7224 */ /* 0x000fe200078e0237 */
[----:B------:R-:W-:Y:S01]  /*1030*/  IADD3 R55, PT, PT, R53, R54, RZ ;  /* 0x0000003635377210 */ /* 0x000fe20007ffe0ff */
[----:B------:R-:W-:Y:S02]  /*1040*/  IMAD R40, R21, R30, R33 ;  /* 0x0000001e15287224 */ /* 0x000fe400078e0221 */
[C---:B------:R-:W-:Y:S02]  /*1050*/  IMAD R33, R35.reuse, R20, RZ ;  /* 0x0000001423217224 */ /* 0x040fe400078e02ff */
[----:B------:R-:W-:Y:S01]  /*1060*/  IMAD R53, R35, R24, RZ ;  /* 0x0000001823357224 */ /* 0x000fe200078e02ff */
[----:B------:R-:W-:Y:S01]  /*1070*/  MOV R8, R66 ;  /* 0x0000004200087202 */ /* 0x000fe20000000f00 */
[----:B------:R-:W-:-:S04]  /*1080*/  IMAD.WIDE.U32 R66, R20, R34, R36 ;  /* 0x0000002214427225 */ /* 0x000fc800078e0024 */
[----:B------:R-:W-:-:S04]  /*1090*/  IMAD.WIDE.U32 R58, R24, R32, R58 ;  /* 0x00000020183a7225 */ /* 0x000fc800078e003a */
[-C--:B------:R-:W-:Y:S02]  /*10a0*/  IMAD R36, R21, R34.reuse, R33 ;  /* 0x0000002215247224 */ /* 0x080fe400078e0221 */
[-C--:B------:R-:W-:Y:S02]  /*10b0*/  IMAD R53, R25, R34.reuse, R53 ;  /* 0x0000002219357224 */ /* 0x080fe400078e0235 */
[----:B------:R-:W-:Y:S02]  /*10c0*/  IMAD.WIDE.U32 R60, R24, R34, R60 ;  /* 0x00000022183c7225 */ /* 0x000fe400078e003c */
[----:B------:R-:W0:Y:S02]  /*10d0*/  LDS.128 R32, [R6+0x600] ;  /* 0x0006000006207984 */ /* 0x000e240000000c00 */
[----:B------:R-:W-:Y:S01]  /*10e0*/  IMAD.WIDE.U32 R42, R20, R30, R42 ;  /* 0x0000001e142a7225 */ /* 0x000fe200078e002a */
[----:B------:R-:W-:-:S04]  /*10f0*/  IADD3 R57, PT, PT, R49, R56, RZ ;  /* 0x0000003831397210 */ /* 0x000fc80007ffe0ff */
[----:B------:R-:W-:Y:S01]  /*1100*/  IADD3 R49, PT, PT, R43, R40, RZ ;  /* 0x000000282b317210 */ /* 0x000fe20007ffe0ff */
[----:B------:R-:W-:Y:S01]  /*1110*/  IMAD R43, R31, R24, RZ ;  /* 0x000000181f2b7224 */ /* 0x000fe200078e02ff */
[----:B------:R-:W-:Y:S01]  /*1120*/  MOV R54, R52 ;  /* 0x0000003400367202 */ /* 0x000fe20000000f00 */
[----:B------:R-:W-:Y:S01]  /*1130*/  IMAD.WIDE.U32 R70, R24, R30, R70 ;  /* 0x0000001e18467225 */ /* 0x000fe200078e0046 */
[----:B------:R-:W-:Y:S02]  /*1140*/  IADD3 R21, PT, PT, R65, R29, RZ ;  /* 0x0000001d41157210 */ /* 0x000fe40007ffe0ff */
[----:B------:R-:W-:Y:S01]  /*1150*/  IADD3 R29, PT, PT, R63, R28, RZ ;  /* 0x0000001c3f1d7210 */ /* 0x000fe20007ffe0ff */
[----:B------:R-:W-:Y:S01]  /*1160*/  IMAD R52, R25, R30, R43 ;  /* 0x0000001e19347224 */ /* 0x000fe200078e022b */
[----:B------:R-:W-:Y:S02]  /*1170*/  MOV R28, R62 ;  /* 0x0000003e001c7202 */ /* 0x000fe40000000f00 */
[----:B------:R-:W-:-:S02]  /*1180*/  IADD3 R31, PT, PT, R59, R10, RZ ;  /* 0x0000000a3b1f7210 */ /* 0x000fc40007ffe0ff */
[----:B------:R-:W-:Y:S01]  /*1190*/  MOV R30, R58 ;  /* 0x0000003a001e7202 */ /* 0x000fe20000000f00 */
[----:B0-----:R-:W-:-:S04]  /*11a0*/  IMAD.WIDE.U32 R24, R18, R32, R12 ;  /* 0x0000002012187225 */ /* 0x001fc800078e000c */
[----:B------:R-:W-:-:S04]  /*11b0*/  IMAD.WIDE.U32 R68, R22, R32, R28 ;  /* 0x0000002016447225 */ /* 0x000fc800078e001c */
[----:B------:R-:W-:Y:S02]  /*11c0*/  IMAD.WIDE.U32 R12, R26, R32, R30 ;  /* 0x000000201a0c7225 */ /* 0x000fe400078e001e */
[----:B------:R-:W0:Y:S01]  /*11d0*/  LDS.128 R28, [R6+0x610] ;  /* 0x00061000061c7984 */ /* 0x000e220000000c00 */
[----:B------:R-:W-:Y:S01]  /*11e0*/  IADD3 R37, PT, PT, R67, R36, RZ ;  /* 0x0000002443257210 */ /* 0x000fe20007ffe0ff */
[C---:B------:R-:W-:Y:S02]  /*11f0*/  IMAD R43, R33.reuse, R22, RZ ;  /* 0x00000016212b7224 */ /* 0x040fe400078e02ff */
[C---:B------:R-:W-:Y:S02]  /*1200*/  IMAD R67, R33.reuse, R14, RZ ;  /* 0x0000000e21437224 */ /* 0x040fe400078e02ff */
[C---:B------:R-:W-:Y:S02]  /*1210*/  IMAD R63, R33.reuse, R18, RZ ;  /* 0x00000012213f7224 */ /* 0x040fe400078e02ff */
[----:B------:R-:W-:-:S02]  /*1220*/  IMAD R59, R33, R26, RZ ;  /* 0x0000001a213b7224 */ /* 0x000fc400078e02ff */
[----:B------:R-:W-:Y:S01]  /*1230*/  IMAD R33, R35, R22, RZ ;  /* 0x0000001623217224 */ /* 0x000fe200078e02ff */
[----:B------:R-:W-:Y:S01]  /*1240*/  MOV R36, R66 ;  /* 0x0000004200247202 */ /* 0x000fe20000000f00 */
[----:B------:R-:W-:Y:S02]  /*1250*/  UIADD3 UR7, UPT, UPT, UR10, -0x1, URZ ;  /* 0xffffffff0a077890 */ /* 0x000fe4000fffe0ff */
[----:B------:R-:W-:Y:S02]  /*1260*/  IMAD R10, R23, R34, R33 ;  /* 0x00000022170a7224 */ /* 0x000fe400078e0221 */
[----:B------:R-:W-:Y:S01]  /*1270*/  IMAD R33, R35, R14, RZ ;  /* 0x0000000e23217224 */ /* 0x000fe200078e02ff */
[----:B------:R-:W-:Y:S01]  /*1280*/  MOV R16, R72 ;  /* 0x0000004800107202 */ /* 0x000fe20000000f00 */
[----:B------:R-:W-:Y:S01]  /*1290*/  USHF.R.S32.HI UR8, URZ, 0x1f, UR7 ;  /* 0x0000001fff087899 */ /* 0x000fe20008011407 */
[----:B------:R-:W-:Y:S01]  /*12a0*/  IADD3 R75, PT, PT, R61, R53, RZ ;  /* 0x000000353d4b7210 */ /* 0x000fe20007ffe0ff */
[C---:B------:R-:W-:Y:S01]  /*12b0*/  IMAD R65, R35.reuse, R18, RZ ;  /* 0x0000001223417224 */ /* 0x040fe200078e02ff */
[----:B------:R-:W-:Y:S01]  /*12c0*/  MOV R74, R60 ;  /* 0x0000003c004a7202 */ /* 0x000fe20000000f00 */
[----:B------:R-:W-:-:S02]  /*12d0*/  IMAD R61, R35, R26, RZ ;  /* 0x0000001a233d7224 */ /* 0x000fc400078e02ff */
[----:B------:R-:W-:Y:S01]  /*12e0*/  IMAD.WIDE.U32 R72, R22, R34, R36 ;  /* 0x0000002216487225 */ /* 0x000fe200078e0024 */
[----:B------:R-:W-:-:S03]  /*12f0*/  ULEA.HI UR8, UR8, UR7, URZ, 0x2 ;  /* 0x0000000708087291 */ /* 0x000fc6000f8f10ff */
[-C--:B------:R-:W-:Y:S02]  /*1300*/  IMAD R35, R15, R34.reuse, R33 ;  /* 0x000000220f237224 */ /* 0x080fe400078e0221 */
[----:B------:R-:W-:-:S04]  /*1310*/  IMAD.WIDE.U32 R36, R14, R34, R38 ;  /* 0x000000220e247225 */ /* 0x000fc800078e0026 */
[-C--:B------:R-:W-:Y:S02]  /*1320*/  IMAD R59, R27, R32.reuse, R59 ;  /* 0x000000201b3b7224 */ /* 0x080fe400078e023b */
[-C--:B------:R-:W-:Y:S02]  /*1330*/  IMAD R43, R23, R32.reuse, R43 ;  /* 0x00000020172b7224 */ /* 0x080fe400078e022b */
[-C--:B------:R-:W-:Y:S02]  /*1340*/  IMAD R67, R15, R32.reuse, R67 ;  /* 0x000000200f437224 */ /* 0x080fe400078e0243 */
[-C--:B------:R-:W-:Y:S02]  /*1350*/  IMAD R63, R19, R32.reuse, R63 ;  /* 0x00000020133f7224 */ /* 0x080fe400078e023f */
[----:B------:R-:W-:Y:S01]  /*1360*/  IMAD.WIDE.U32 R46, R14, R32, R46 ;  /* 0x000000200e2e7225 */ /* 0x000fe200078e002e */
[----:B------:R-:W-:Y:S01]  /*1370*/  IADD3 R39, PT, PT, R37, R35, RZ ;  /* 0x0000002325277210 */ /* 0x000fe20007ffe0ff */
[----:B------:R-:W-:-:S02]  /*1380*/  USHF.R.S32.HI UR7, URZ, 0x2, UR8 ;  /* 0x00000002ff077899 */ /* 0x000fc40008011408 */
[----:B------:R-:W-:Y:S01]  /*1390*/  IMAD.WIDE.U32 R32, R18, R34, R8 ;  /* 0x0000002212207225 */ /* 0x000fe200078e0008 */
[----:B------:R-:W-:-:S03]  /*13a0*/  IADD3 R37, PT, PT, R13, R59, RZ ;  /* 0x0000003b0d257210 */ /* 0x000fc60007ffe0ff */
[-C--:B------:R-:W-:Y:S02]  /*13b0*/  IMAD R61, R27, R34.reuse, R61 ;  /* 0x000000221b3d7224 */ /* 0x080fe400078e023d */
[----:B------:R-:W-:Y:S01]  /*13c0*/  IMAD.WIDE.U32 R8, R26, R34, R74 ;  /* 0x000000221a087225 */ /* 0x000fe200078e004a */
[----:B------:R-:W-:-:S03]  /*13d0*/  UIADD3 UR7, UPT, UPT, -UR7, 0x1, URZ ;  /* 0x0000000107077890 */ /* 0x000fc6000fffe1ff */
[-C--:B0-----:R-:W-:Y:S02]  /*13e0*/  IMAD R13, R29, R22.reuse, RZ ;  /* 0x000000161d0d7224 */ /* 0x081fe400078e02ff */
[----:B------:R-:W-:Y:S02]  /*13f0*/  IMAD R59, R31, R22, RZ ;  /* 0x000000161f3b7224 */ /* 0x000fe400078e02ff */
[----:B------:R-:W-:Y:S01]  /*1400*/  IMAD R65, R19, R34, R65 ;  /* 0x0000002213417224 */ /* 0x000fe200078e0241 */
[----:B------:R-:W-:Y:S01]  /*1410*/  IADD3 R9, PT, PT, R9, R61, RZ ;  /* 0x0000003d09097210 */ /* 0x000fe20007ffe0ff */
[----:B------:R-:W-:Y:S01]  /*1420*/  IMAD R61, R23, R28, R13 ;  /* 0x0000001c173d7224 */ /* 0x000fe200078e020d */
[----:B------:R-:W-:Y:S01]  /*1430*/  IADD3 R35, PT, PT, R25, R63, RZ ;  /* 0x0000003f19237210 */ /* 0x000fe20007ffe0ff */
[----:B------:R-:W-:Y:S01]  /*1440*/  IMAD R59, R23, R30, R59 ;  /* 0x0000001e173b7224 */ /* 0x000fe200078e023b */
[----:B------:R-:W-:Y:S01]  /*1450*/  IADD3 R51, PT, PT, R51, R41, RZ ;  /* 0x0000002933337210 */ /* 0x000fe20007ffe0ff */
[-C--:B------:R-:W-:Y:S01]  /*1460*/  IMAD R25, R29, R14.reuse, RZ ;  /* 0x0000000e1d197224 */ /* 0x080fe200078e02ff */
[----:B------:R-:W-:Y:S01]  /*1470*/  IADD3 R33, PT, PT, R33, R65, RZ ;  /* 0x0000004121217210 */ /* 0x000fe20007ffe0ff */
[----:B------:R-:W-:Y:S01]  /*1480*/  IMAD R23, R31, R14, RZ ;  /* 0x0000000e1f177224 */ /* 0x000fe200078e02ff */
[----:B------:R-:W-:Y:S01]  /*1490*/  MOV R56, R48 ;  /* 0x0000003000387202 */ /* 0x000fe20000000f00 */
[----:B------:R-:W-:Y:S01]  /*14a0*/  IMAD R63, R29, R18, RZ ;  /* 0x000000121d3f7224 */ /* 0x000fe200078e02ff */
[----:B------:R-:W-:Y:S01]  /*14b0*/  IADD3 R53, PT, PT, R71, R52, RZ ;  /* 0x0000003447357210 */ /* 0x000fe20007ffe0ff */
[----:B------:R-:W-:Y:S01]  /*14c0*/  IMAD R65, R31, R18, RZ ;  /* 0x000000121f417224 */ /* 0x000fe200078e02ff */
[----:B------:R-:W-:Y:S01]  /*14d0*/  IADD3 R41, PT, PT, R73, R10, RZ ;  /* 0x0000000a49297210 */ /* 0x000fe20007ffe0ff */
[----:B------:R-:W-:Y:S01]  /*14e0*/  UISETP.NE.AND UP0, UPT, UR7, 0x1, UPT ;  /* 0x000000010700788c */ /* 0x000fe2000bf05270 */
[----:B------:R-:W-:Y:S01]  /*14f0*/  MOV R20, R64 ;  /* 0x0000004000147202 */ /* 0x000fe20000000f00 */
[----:B------:R-:W-:Y:S01]  /*1500*/  IMAD R29, R29, R26, RZ ;  /* 0x0000001a1d1d7224 */ /* 0x000fe200078e02ff */
[----:B------:R-:W-:Y:S01]  /*1510*/  MOV R48, R42 ;  /* 0x0000002a00307202 */ /* 0x000fe20000000f00 */
[C---:B------:R-:W-:Y:S01]  /*1520*/  IMAD R25, R15.reuse, R28, R25 ;  /* 0x0000001c0f197224 */ /* 0x040fe200078e0219 */
[----:B------:R-:W-:Y:S01]  /*1530*/  MOV R52, R70 ;  /* 0x0000004600347202 */ /* 0x000fe20000000f00 */
[----:B------:R-:W-:Y:S01]  /*1540*/  IMAD R23, R15, R30, R23 ;  /* 0x0000001e0f177224 */ /* 0x000fe200078e0217 */
[----:B------:R-:W-:Y:S01]  /*1550*/  MOV R10, R12 ;  /* 0x0000000c000a7202 */ /* 0x000fe20000000f00 */
[----:B------:R-:W-:-:S04]  /*1560*/  IMAD.WIDE.U32 R12, R14, R28, R44 ;  /* 0x0000001c0e0c7225 */ /* 0x000fc800078e002c */
[----:B------:R-:W-:Y:S02]  /*1570*/  IMAD R31, R31, R26, RZ ;  /* 0x0000001a1f1f7224 */ /* 0x000fe400078e02ff */
[----:B------:R-:W-:-:S04]  /*1580*/  IMAD.WIDE.U32 R14, R14, R30, R16 ;  /* 0x0000001e0e0e7225 */ /* 0x000fc800078e0010 */
[C---:B------:R-:W-:Y:S02]  /*1590*/  IMAD R63, R19.reuse, R28, R63 ;  /* 0x0000001c133f7224 */ /* 0x040fe400078e023f */
[----:B------:R-:W-:Y:S02]  /*15a0*/  IMAD R17, R19, R30, R65 ;  /* 0x0000001e13117224 */ /* 0x000fe400078e0241 */
[-C--:B------:R-:W-:Y:S02]  /*15b0*/  IMAD R19, R27, R28.reuse, R29 ;  /* 0x0000001c1b137224 */ /* 0x080fe400078e021d */
[----:B------:R-:W-:-:S04]  /*15c0*/  IMAD.WIDE.U32 R20, R22, R28, R20 ;  /* 0x0000001c16147225 */ /* 0x000fc800078e0014 */
[----:B------:R-:W-:-:S04]  /*15d0*/  IMAD.WIDE.U32 R48, R22, R30, R48 ;  /* 0x0000001e16307225 */ /* 0x000fc800078e0030 */
[----:B------:R-:W-:-:S04]  /*15e0*/  IMAD.WIDE.U32 R54, R18, R28, R54 ;  /* 0x0000001c12367225 */ /* 0x000fc800078e0036 */
[----:B------:R-:W-:-:S04]  /*15f0*/  IMAD.WIDE.U32 R56, R18, R30, R56 ;  /* 0x0000001e12387225 */ /* 0x000fc800078e0038 */
[----:B------:R-:W-:-:S04]  /*1600*/  IMAD.WIDE.U32 R50, R26, R28, R50 ;  /* 0x0000001c1a327225 */ /* 0x000fc800078e0032 */
[-C--:B------:R-:W-:Y:S02]  /*1610*/  IMAD R27, R27, R30.reuse, R31 ;  /* 0x0000001e1b1b7224 */ /* 0x080fe400078e021f */
[----:B------:R-:W-:Y:S01]  /*1620*/  IMAD.WIDE.U32 R52, R26, R30, R52 ;  /* 0x0000001e1a347225 */ /* 0x000fe200078e0034 */
[----:B------:R-:W-:Y:S02]  /*1630*/  IADD3 R43, PT, PT, R69, R43, RZ ;  /* 0x0000002b452b7210 */ /* 0x000fe40007ffe0ff */
[----:B------:R-:W-:Y:S02]  /*1640*/  MOV R42, R68 ;  /* 0x00000044002a7202 */ /* 0x000fe40000000f00 */
[----:B------:R-:W-:Y:S02]  /*1650*/  MOV R40, R72 ;  /* 0x0000004800287202 */ /* 0x000fe40000000f00 */
[----:B------:R-:W-:Y:S02]  /*1660*/  IADD3 R47, PT, PT, R47, R67, RZ ;  /* 0x000000432f2f7210 */ /* 0x000fe40007ffe0ff */
[----:B------:R-:W-:-:S02]  /*1670*/  MOV R38, R46 ;  /* 0x0000002e00267202 */ /* 0x000fc40000000f00 */
[----:B------:R-:W-:Y:S02]  /*1680*/  MOV R34, R24 ;  /* 0x0000001800227202 */ /* 0x000fe40000000f00 */
[----:B------:R-:W-:Y:S02]  /*1690*/  IADD3 R45, PT, PT, R21, R61, RZ ;  /* 0x0000003d152d7210 */ /* 0x000fe40007ffe0ff */
[----:B------:R-:W-:Y:S02]  /*16a0*/  MOV R44, R20 ;  /* 0x00000014002c7202 */ /* 0x000fe40000000f00 */
[----:B------:R-:W-:Y:S02]  /*16b0*/  IADD3 R49, PT, PT, R49, R59, RZ ;  /* 0x0000003b31317210 */ /* 0x000fe40007ffe0ff */
[----:B------:R-:W-:Y:S02]  /*16c0*/  IADD3 R31, PT, PT, R13, R25, RZ ;  /* 0x000000190d1f7210 */ /* 0x000fe40007ffe0ff */
[----:B------:R-:W-:-:S02]  /*16d0*/  MOV R30, R12 ;  /* 0x0000000c001e7202 */ /* 0x000fc40000000f00 */
[----:B------:R-:W-:Y:S02]  /*16e0*/  IADD3 R29, PT, PT, R15, R23, RZ ;  /* 0x000000170f1d7210 */ /* 0x000fe40007ffe0ff */
[----:B------:R-:W-:Y:S02]  /*16f0*/  MOV R28, R14 ;  /* 0x0000000e001c7202 */ /* 0x000fe40000000f00 */
[----:B------:R-:W-:Y:S02]  /*1700*/  IADD3 R55, PT, PT, R55, R63, RZ ;  /* 0x0000003f37377210 */ /* 0x000fe40007ffe0ff */
[----:B------:R-:W-:Y:S02]  /*1710*/  IADD3 R57, PT, PT, R57, R17, RZ ;  /* 0x0000001139397210 */ /* 0x000fe40007ffe0ff */
[----:B------:R-:W-:Y:S02]  /*1720*/  IADD3 R51, PT, PT, R51, R19, RZ ;  /* 0x0000001333337210 */ /* 0x000fe40007ffe0ff */
[----:B------:R-:W-:Y:S01]  /*1730*/  IADD3 R53, PT, PT, R53, R27, RZ ;  /* 0x0000001b35357210 */ /* 0x000fe20007ffe0ff */
[----:B------:R-:W-:Y:S06]  /*1740*/  BAR.SYNC.DEFER_BLOCKING 0x0 ;  /* 0x0000000000007b1d */ /* 0x000fec0000010000 */
[----:B------:R-:W-:Y:S05]  /*1750*/  BRA.U !UP0, `(.L_x_19) ;  /* 0x0000001508187547 */ /* 0x000fea000b800000 */
[----:B------:R-:W-:-:S07]  /*1760*/  IADD3 R11, PT, PT, R11, 0x4, RZ ;  /* 0x000000040b0b7810 */ /* 0x000fce0007ffe0ff */
.L_x_20:
[----:B------:R-:W-:Y:S02]  /*1770*/  ISETP.GE.U32.AND P0, PT, R11, UR6, PT ;  /* 0x000000060b007c0c */ /* 0x000fe4000bf06070 */
[----:B------:R-:W-:-:S11]  /*1780*/  ISETP.GE.U32.AND P1, PT, R7, R0, PT ;  /* 0x000000000700720c */ /* 0x000fd60003f26070 */
[----:B------:R-:W0:Y:S08]  /*1790*/  @!P0 LDC.64 R14, c[0x0][0x388] ;  /* 0x0000e200ff0e8b82 */ /* 0x000e300000000a00 */
[----:B------:R-:W1:Y:S01]  /*17a0*/  @!P1 LDC.64 R12, c[0x0][0x390] ;  /* 0x0000e400ff0c9b82 */ /* 0x000e620000000a00 */
[----:B0-----:R-:W-:-:S06]  /*17b0*/  @!P0 IMAD.WIDE.U32 R58, R11, 0x8, R14 ;  /* 0x000000080b3a8825 */ /* 0x001fcc00078e000e */
[----:B------:R-:W2:Y:S01]  /*17c0*/  @!P0 LDG.E.64 R58, desc[UR12][R58.64] ;  /* 0x0000000c3a3a8981 */ /* 0x000ea2000c1e1b00 */
[----:B-1----:R-:W-:-:S06]  /*17d0*/  @!P1 IMAD.WIDE.U32 R60, R7, 0x8, R12 ;  /* 0x00000008073c9825 */ /* 0x002fcc00078e000c */
[----:B------:R-:W3:Y:S01]  /*17e0*/  @!P1 LDG.E.64 R60, desc[UR12][R60.64] ;  /* 0x0000000c3c3c9981 */ /* 0x000ee2000c1e1b00 */
[----:B------:R-:W-:Y:S02]  /*17f0*/  MOV R46, R38 ;  /* 0x00000026002e7202 */ /* 0x000fe40000000f00 */
[----:B------:R-:W-:Y:S01]  /*1800*/  MOV R38, R36 ;  /* 0x0000002400267202 */ /* 0x000fe20000000f00 */
[----:B--2---:R0:W-:Y:S04]  /*1810*/  @!P0 STS.64 [R3], R58 ;  /* 0x0000003a03008388 */ /* 0x0041e80000000a00 */
[----:B---3--:R1:W-:Y:S01]  /*1820*/  @!P1 STS.64 [R4], R60 ;  /* 0x0000003c04009388 */ /* 0x0083e20000000a00 */
[----:B------:R-:W-:Y:S06]  /*1830*/  BAR.SYNC.DEFER_BLOCKING 0x0 ;  /* 0x0000000000007b1d */ /* 0x000fec0000010000 */
[----:B------:R-:W-:Y:S04]  /*1840*/  LDS.128 R12, [R2] ;  /* 0x00000000020c7984 */ /* 0x000fe80000000c00 */
[----:B------:R-:W2:Y:S04]  /*1850*/  LDS.128 R16, [R6] ;  /* 0x0000000006107984 */ /* 0x000ea80000000c00 */
[----:B------:R-:W3:Y:S04]  /*1860*/  LDS.128 R20, [R6+0x10] ;  /* 0x0000100006147984 */ /* 0x000ee80000000c00 */
[----:B------:R-:W4:Y:S01]  /*1870*/  LDS.128 R24, [R2+0x20] ;  /* 0x0000200002187984 */ /* 0x000f220000000c00 */
[----:B0-----:R-:W-:-:S02]  /*1880*/  MOV R58, R44 ;  /* 0x0000002c003a7202 */ /* 0x001fc40000000f00 */
[----:B------:R-:W-:Y:S02]  /*1890*/  MOV R59, R45 ;  /* 0x0000002d003b7202 */ /* 0x000fe40000000f00 */
[----:B-1----:R-:W-:Y:S02]  /*18a0*/  MOV R60, R48 ;  /* 0x00000030003c7202 */ /* 0x002fe40000000f00 */
[----:B------:R-:W-:Y:S01]  /*18b0*/  MOV R61, R49 ;  /* 0x00000031003d7202 */ /* 0x000fe20000000f00 */
[----:B--2---:R-:W-:-:S04]  /*18c0*/  IMAD.WIDE.U32 R48, R12, R16, R42 ;  /* 0x000000100c307225 */ /* 0x004fc800078e002a */
[----:B------:R-:W-:-:S04]  /*18d0*/  IMAD.WIDE.U32 R44, R12, R18, R40 ;  /* 0x000000120c2c7225 */ /* 0x000fc800078e0028 */
[-C--:B------:R-:W-:Y:S02]  /*18e0*/  IMAD R63, R17, R12.reuse, RZ ;  /* 0x0000000c113f7224 */ /* 0x080fe400078e02ff */
[----:B------:R-:W-:Y:S02]  /*18f0*/  IMAD R65, R19, R12, RZ ;  /* 0x0000000c13417224 */ /* 0x000fe400078e02ff */
[----:B---3--:R-:W-:-:S04]  /*1900*/  IMAD.WIDE.U32 R42, R12, R20, R58 ;  /* 0x000000140c2a7225 */ /* 0x008fc800078e003a */
[----:B------:R-:W-:-:S04]  /*1910*/  IMAD.WIDE.U32 R40, R12, R22, R60 ;  /* 0x000000160c287225 */ /* 0x000fc800078e003c */
[-C--:B------:R-:W-:Y:S02]  /*1920*/  IMAD R61, R21, R12.reuse, RZ ;  /* 0x0000000c153d7224 */ /* 0x080fe400078e02ff */
[----:B------:R-:W-:Y:S02]  /*1930*/  IMAD R59, R23, R12, RZ ;  /* 0x0000000c173b7224 */ /* 0x000fe400078e02ff */
[C---:B------:R-:W-:Y:S02]  /*1940*/  IMAD R58, R13.reuse, R16, R63 ;  /* 0x000000100d3a7224 */ /* 0x040fe400078e023f */
[C---:B------:R-:W-:Y:S02]  /*1950*/  IMAD R63, R13.reuse, R18, R65 ;  /* 0x000000120d3f7224 */ /* 0x040fe400078e0241 */
[C---:B------:R-:W-:Y:S02]  /*1960*/  IMAD R61, R13.reuse, R20, R61 ;  /* 0x000000140d3d7224 */ /* 0x040fe400078e023d */
[----:B------:R-:W-:-:S02]  /*1970*/  IMAD R65, R13, R22, R59 ;  /* 0x000000160d417224 */ /* 0x000fc400078e023b */
[----:B----4-:R-:W-:-:S04]  /*1980*/  IMAD.WIDE.U32 R12, R24, R22, R28 ;  /* 0x00000016180c7225 */ /* 0x010fc800078e001c */
[----:B------:R-:W-:Y:S02]  /*1990*/  IMAD R29, R19, R24, RZ ;  /* 0x00000018131d7224 */ /* 0x000fe400078e02ff */
[----:B------:R-:W-:-:S04]  /*19a0*/  IMAD.WIDE.U32 R70, R24, R16, R46 ;  /* 0x0000001018467225 */ /* 0x000fc800078e002e */
[----:B------:R-:W-:-:S04]  /*19b0*/  IMAD.WIDE.U32 R46, R24, R20, R30 ;  /* 0x00000014182e7225 */ /* 0x000fc800078e001e */
[-C--:B------:R-:W-:Y:S02]  /*19c0*/  IMAD R36, R25, R18.reuse, R29 ;  /* 0x0000001219247224 */ /* 0x080fe400078e021d */
[----:B------:R-:W0:Y:S01]  /*19d0*/  LDS.128 R28, [R2+0x40] ;  /* 0x00004000021c7984 */ /* 0x000e220000000c00 */
[----:B------:R-:W-:-:S04]  /*19e0*/  IMAD.WIDE.U32 R68, R24, R18, R38 ;  /* 0x0000001218447225 */ /* 0x000fc800078e0026 */
[-C--:B------:R-:W-:Y:S02]  /*19f0*/  IMAD R39, R17, R24.reuse, RZ ;  /* 0x0000001811277224 */ /* 0x080fe400078e02ff */
[-C--:B------:R-:W-:Y:S02]  /*1a00*/  IMAD R67, R21, R24.reuse, RZ ;  /* 0x0000001815437224 */ /* 0x080fe400078e02ff */
[----:B------:R-:W-:Y:S01]  /*1a10*/  IMAD R59, R23, R24, RZ ;  /* 0x00000018173b7224 */ /* 0x000fe200078e02ff */
[----:B------:R-:W-:Y:S01]  /*1a20*/  MOV R24, R48 ;  /* 0x0000003000187202 */ /* 0x000fe20000000f00 */
[C---:B------:R-:W-:Y:S02]  /*1a30*/  IMAD R60, R25.reuse, R16, R39 ;  /* 0x00000010193c7224 */ /* 0x040fe400078e0227 */
[C---:B------:R-:W-:Y:S02]  /*1a40*/  IMAD R67, R25.reuse, R20, R67 ;  /* 0x0000001419437224 */ /* 0x040fe400078e0243 */
[----:B------:R-:W-:Y:S01]  /*1a50*/  IMAD R59, R25, R22, R59 ;  /* 0x00000016193b7224 */ /* 0x000fe200078e023b */
[----:B------:R-:W-:-:S02]  /*1a60*/  IADD3 R25, PT, PT, R49, R58, RZ ;  /* 0x0000003a31197210 */ /* 0x000fc40007ffe0ff */
[----:B------:R-:W-:Y:S02]  /*1a70*/  MOV R48, R56 ;  /* 0x0000003800307202 */ /* 0x000fe40000000f00 */
[----:B------:R-:W-:Y:S02]  /*1a80*/  MOV R49, R57 ;  /* 0x0000003900317202 */ /* 0x000fe40000000f00 */
[----:B------:R-:W-:Y:S02]  /*1a90*/  IADD3 R39, PT, PT, R45, R63, RZ ;  /* 0x0000003f2d277210 */ /* 0x000fe40007ffe0ff */
[----:B------:R-:W-:Y:S01]  /*1aa0*/  MOV R38, R44 ;  /* 0x0000002c00267202 */ /* 0x000fe20000000f00 */
[----:B0-----:R-:W-:-:S04]  /*1ab0*/  IMAD.WIDE.U32 R56, R28, R18, R32 ;  /* 0x000000121c387225 */ /* 0x001fc800078e0020 */
[----:B------:R-:W-:Y:S02]  /*1ac0*/  IMAD R33, R17, R28, RZ ;  /* 0x0000001c11217224 */ /* 0x000fe400078e02ff */
[----:B------:R-:W-:-:S04]  /*1ad0*/  IMAD.WIDE.U32 R62, R28, R16, R34 ;  /* 0x000000101c3e7225 */ /* 0x000fc800078e0022 */
[----:B------:R-:W-:Y:S02]  /*1ae0*/  IMAD R44, R29, R16, R33 ;  /* 0x000000101d2c7224 */ /* 0x000fe400078e0221 */
[-C--:B------:R-:W-:Y:S02]  /*1af0*/  IMAD R33, R19, R28.reuse, RZ ;  /* 0x0000001c13217224 */ /* 0x080fe400078e02ff */
[-C--:B------:R-:W-:Y:S02]  /*1b00*/  IMAD R45, R21, R28.reuse, RZ ;  /* 0x0000001c152d7224 */ /* 0x080fe400078e02ff */
[----:B------:R-:W-:Y:S02]  /*1b10*/  IMAD R35, R23, R28, RZ ;  /* 0x0000001c17237224 */ /* 0x000fe400078e02ff */
[----:B------:R-:W-:-:S04]  /*1b20*/  IMAD.WIDE.U32 R54, R28, R20, R54 ;  /* 0x000000141c367225 */ /* 0x000fc800078e0036 */
[----:B------:R-:W-:-:S04]  /*1b30*/  IMAD.WIDE.U32 R48, R28, R22, R48 ;  /* 0x000000161c307225 */ /* 0x000fc800078e0030 */
[C---:B------:R-:W-:Y:S02]  /*1b40*/  IMAD R28, R29.reuse, R18, R33 ;  /* 0x000000121d1c7224 */ /* 0x040fe400078e0221 */
[C---:B------:R-:W-:Y:S02]  /*1b50*/  IMAD R45, R29.reuse, R20, R45 ;  /* 0x000000141d2d7224 */ /* 0x040fe400078e022d */
[----:B------:R-:W-:Y:S02]  /*1b60*/  IMAD R29, R29, R22, R35 ;  /* 0x000000161d1d7224 */ /* 0x000fe400078e0223 */
[----:B------:R-:W0:Y:S01]  /*1b70*/  LDS.128 R32, [R2+0x60] ;  /* 0x0000600002207984 */ /* 0x000e220000000c00 */
[----:B------:R-:W-:Y:S02]  /*1b80*/  IADD3 R69, PT, PT, R69, R36, RZ ;  /* 0x0000002445457210 */ /* 0x000fe40007ffe0ff */
[----:B------:R-:W-:Y:S02]  /*1b90*/  MOV R36, R10 ;  /* 0x0000000a00247202 */ /* 0x000fe40000000f00 */
[----:B------:R-:W-:-:S02]  /*1ba0*/  IADD3 R43, PT, PT, R43, R61, RZ ;  /* 0x0000003d2b2b7210 */ /* 0x000fc40007ffe0ff */
[----:B------:R-:W-:Y:S01]  /*1bb0*/  IADD3 R71, PT, PT, R71, R60, RZ ;  /* 0x0000003c47477210 */ /* 0x000fe20007ffe0ff */
[----:B0-----:R-:W-:-:S04]  /*1bc0*/  IMAD R17, R17, R32, RZ ;  /* 0x0000002011117224 */ /* 0x001fc800078e02ff */
[----:B------:R-:W-:Y:S02]  /*1bd0*/  IMAD R10, R33, R16, R17 ;  /* 0x00000010210a7224 */ /* 0x000fe400078e0211 */
[----:B------:R-:W-:Y:S02]  /*1be0*/  IMAD R17, R19, R32, RZ ;  /* 0x0000002013117224 */ /* 0x000fe400078e02ff */
[----:B------:R-:W-:-:S04]  /*1bf0*/  IMAD.WIDE.U32 R60, R32, R18, R8 ;  /* 0x00000012203c7225 */ /* 0x000fc800078e0008 */
[----:B------:R-:W-:Y:S02]  /*1c00*/  IMAD R8, R33, R18, R17 ;  /* 0x0000001221087224 */ /* 0x000fe400078e0211 */
[-C--:B------:R-:W-:Y:S02]  /*1c10*/  IMAD R9, R21, R32.reuse, RZ ;  /* 0x0000002015097224 */ /* 0x080fe400078e02ff */
[----:B------:R-:W-:Y:S02]  /*1c20*/  IMAD R17, R23, R32, RZ ;  /* 0x0000002017117224 */ /* 0x000fe400078e02ff */
[----:B------:R-:W-:Y:S02]  /*1c30*/  IMAD R9, R33, R20, R9 ;  /* 0x0000001421097224 */ /* 0x000fe400078e0209 */
[----:B------:R-:W-:-:S04]  /*1c40*/  IMAD.WIDE.U32 R36, R32, R16, R36 ;  /* 0x0000001020247225 */ /* 0x000fc800078e0024 */
[----:B------:R-:W-:Y:S02]  /*1c50*/  IMAD R33, R33, R22, R17 ;  /* 0x0000001621217224 */ /* 0x000fe400078e0211 */
[----:B------:R-:W0:Y:S01]  /*1c60*/  LDS.128 R16, [R6+0x200] ;  /* 0x0002000006107984 */ /* 0x000e220000000c00 */
[----:B------:R-:W-:-:S04]  /*1c70*/  IMAD.WIDE.U32 R50, R32, R20, R50 ;  /* 0x0000001420327225 */ /* 0x000fc800078e0032 */
[----:B------:R-:W-:Y:S02]  /*1c80*/  IMAD.WIDE.U32 R52, R32, R22, R52 ;  /* 0x0000001620347225 */ /* 0x000fe400078e0034 */
[----:B------:R-:W1:Y:S01]  /*1c90*/  LDS.128 R20, [R6+0x210] ;  /* 0x0002100006147984 */ /* 0x000e620000000c00 */
[----:B------:R-:W-:Y:S02]  /*1ca0*/  IADD3 R13, PT, PT, R13, R59, RZ ;  /* 0x0000003b0d0d7210 */ /* 0x000fe40007ffe0ff */
[----:B------:R-:W-:Y:S02]  /*1cb0*/  IADD3 R55, PT, PT, R55, R45, RZ ;  /* 0x0000002d37377210 */ /* 0x000fe40007ffe0ff */
[----:B------:R-:W-:Y:S02]  /*1cc0*/  IADD3 R41, PT, PT, R41, R65, RZ ;  /* 0x0000004129297210 */ /* 0x000fe40007ffe0ff */
[----:B------:R-:W-:Y:S02]  /*1cd0*/  IADD3 R57, PT, PT, R57, R28, RZ ;  /* 0x0000001c39397210 */ /* 0x000fe40007ffe0ff */
[----:B------:R-:W-:-:S02]  /*1ce0*/  IADD3 R47, PT, PT, R47, R67, RZ ;  /* 0x000000432f2f7210 */ /* 0x000fc40007ffe0ff */
[----:B------:R-:W-:Y:S02]  /*1cf0*/  IADD3 R49, PT, PT, R49, R29, RZ ;  /* 0x0000001d31317210 */ /* 0x000fe40007ffe0ff */
[----:B------:R-:W-:Y:S01]  /*1d00*/  MOV R64, R36 ;  /* 0x0000002400407202 */ /* 0x000fe20000000f00 */
[-C--:B0-----:R-:W-:Y:S02]  /*1d10*/  IMAD R59, R19, R14.reuse, RZ ;  /* 0x0000000e133b7224 */ /* 0x081fe400078e02ff */
[----:B------:R-:W-:Y:S02]  /*1d20*/  IMAD R45, R17, R14, RZ ;  /* 0x0000000e112d7224 */ /* 0x000fe400078e02ff */
[----:B------:R-:W-:Y:S02]  /*1d30*/  IMAD R32, R15, R18, R59 ;  /* 0x000000120f207224 */ /* 0x000fe400078e023b */
[----:B------:R-:W-:-:S04]  /*1d40*/  IMAD.WIDE.U32 R58, R14, R16, R24 ;  /* 0x000000100e3a7225 */ /* 0x000fc800078e0018 */
[-C--:B-1----:R-:W-:Y:S02]  /*1d50*/  IMAD R65, R21, R14.reuse, RZ ;  /* 0x0000000e15417224 */ /* 0x082fe400078e02ff */
[----:B------:R-:W-:Y:S02]  /*1d60*/  IMAD R25, R23, R14, RZ ;  /* 0x0000000e17197224 */ /* 0x000fe400078e02ff */
[C---:B------:R-:W-:Y:S02]  /*1d70*/  IMAD R28, R15.reuse, R16, R45 ;  /* 0x000000100f1c7224 */ /* 0x040fe400078e022d */
[C---:B------:R-:W-:Y:S02]  /*1d80*/  IMAD R45, R15.reuse, R20, R65 ;  /* 0x000000140f2d7224 */ /* 0x040fe400078e0241 */
[----:B------:R-:W-:Y:S02]  /*1d90*/  IMAD R25, R15, R22, R25 ;  /* 0x000000160f197224 */ /* 0x000fe400078e0219 */
[----:B------:R-:W-:Y:S01]  /*1da0*/  IMAD R15, R17, R26, RZ ;  /* 0x0000001a110f7224 */ /* 0x000fe200078e02ff */
[----:B------:R-:W-:Y:S01]  /*1db0*/  IADD3 R65, PT, PT, R37, R10, RZ ;  /* 0x0000000a25417210 */ /* 0x000fe20007ffe0ff */
[----:B------:R-:W-:-:S04]  /*1dc0*/  IMAD.WIDE.U32 R38, R14, R18, R38 ;  /* 0x000000120e267225 */ /* 0x000fc800078e0026 */
[----:B------:R-:W-:-:S04]  /*1dd0*/  IMAD.WIDE.U32 R42, R14, R20, R42 ;  /* 0x000000140e2a7225 */ /* 0x000fc800078e002a */
[----:B------:R-:W-:-:S04]  /*1de0*/  IMAD.WIDE.U32 R40, R14, R22, R40 ;  /* 0x000000160e287225 */ /* 0x000fc800078e0028 */
[----:B------:R-:W-:Y:S02]  /*1df0*/  IMAD R37, R21, R26, RZ ;  /* 0x0000001a15257224 */ /* 0x000fe400078e02ff */
[----:B------:R-:W-:Y:S02]  /*1e00*/  IMAD R14, R27, R16, R15 ;  /* 0x000000101b0e7224 */ /* 0x000fe400078e020f */
[----:B------:R-:W-:Y:S02]  /*1e10*/  IMAD R15, R23, R26, RZ ;  /* 0x0000001a170f7224 */ /* 0x000fe400078e02ff */
[----:B------:R-:W-:Y:S02]  /*1e20*/  IMAD R10, R27, R20, R37 ;  /* 0x000000141b0a7224 */ /* 0x000fe400078e0225 */
[----:B------:R-:W-:Y:S02]  /*1e30*/  IMAD R29, R19, R26, RZ ;  /* 0x0000001a131d7224 */ /* 0x000fe400078e02ff */
[----:B------:R-:W-:-:S04]  /*1e40*/  IMAD.WIDE.U32 R70, R26, R16, R70 ;  /* 0x000000101a467225 */ /* 0x000fc800078e0046 */
[----:B------:R-:W-:-:S04]  /*1e50*/  IMAD.WIDE.U32 R68, R26, R18, R68 ;  /* 0x000000121a447225 */ /* 0x000fc800078e0044 */
[----:B------:R-:W-:-:S04]  /*1e60*/  IMAD.WIDE.U32 R46, R26, R20, R46 ;  /* 0x000000141a2e7225 */ /* 0x000fc800078e002e */
[----:B------:R-:W-:-:S04]  /*1e70*/  IMAD.WIDE.U32 R36, R26, R22, R12 ;  /* 0x000000161a247225 */ /* 0x000fc800078e000c */
[----:B------:R-:W-:Y:S02]  /*1e80*/  IMAD R26, R27, R22, R15 ;  /* 0x000000161b1a7224 */ /* 0x000fe400078e020f */
[----:B------:R-:W-:Y:S01]  /*1e90*/  IMAD R15, R21, R30, RZ ;  /* 0x0000001e150f7224 */ /* 0x000fe200078e02ff */
[----:B------:R-:W-:-:S03]  /*1ea0*/  IADD3 R61, PT, PT, R61, R8, RZ ;  /* 0x000000083d3d7210 */ /* 0x000fc60007ffe0ff */
[----:B------:R-:W-:Y:S02]  /*1eb0*/  IMAD R8, R31, R20, R15 ;  /* 0x000000141f087224 */ /* 0x000fe400078e020f */
[----:B------:R-:W-:Y:S01]  /*1ec0*/  IMAD R15, R23, R30, RZ ;  /* 0x0000001e170f7224 */ /* 0x000fe200078e02ff */
[----:B------:R-:W-:-:S03]  /*1ed0*/  IADD3 R63, PT, PT, R63, R44, RZ ;  /* 0x0000002c3f3f7210 */ /* 0x000fc60007ffe0ff */
[----:B------:R-:W-:Y:S02]  /*1ee0*/  IMAD R44, R31, R22, R15 ;  /* 0x000000161f2c7224 */ /* 0x000fe400078e020f */
[----:B------:R-:W-:Y:S01]  /*1ef0*/  IMAD R15, R19, R34, RZ ;  /* 0x00000022130f7224 */ /* 0x000fe200078e02ff */
[----:B------:R-:W-:Y:S01]  /*1f00*/  IADD3 R13, PT, PT, R51, R9, RZ ;  /* 0x00000009330d7210 */ /* 0x000fe20007ffe0ff */
[----:B------:R-:W-:Y:S01]  /*1f10*/  IMAD R24, R27, R18, R29 ;  /* 0x000000121b187224 */ /* 0x000fe200078e021d */
[----:B------:R-:W-:Y:S01]  /*1f20*/  MOV R12, R50 ;  /* 0x00000032000c7202 */ /* 0x000fe20000000f00 */
[----:B------:R-:W-:Y:S01]  /*1f30*/  IMAD.WIDE.U32 R50, R30, R22, R48 ;  /* 0x000000161e327225 */ /* 0x000fe200078e0030 */
[----:B------:R-:W-:-:S03]  /*1f40*/  IADD3 R53, PT, PT, R53, R33, RZ ;  /* 0x0000002135357210 */ /* 0x000fc60007ffe0ff */
[----:B------:R-:W-:Y:S02]  /*1f50*/  IMAD R27, R19, R30, RZ ;  /* 0x0000001e131b7224 */ /* 0x000fe400078e02ff */
[----:B------:R-:W-:Y:S02]  /*1f60*/  IMAD R48, R35, R18, R15 ;  /* 0x0000001223307224 */ /* 0x000fe400078e020f */
[----:B------:R-:W-:Y:S02]  /*1f70*/  IMAD R15, R23, R34, RZ ;  /* 0x00000022170f7224 */ /* 0x000fe400078e02ff */
[C---:B------:R-:W-:Y:S02]  /*1f80*/  IMAD R9, R17.reuse, R30, RZ ;  /* 0x0000001e11097224 */ /* 0x040fe400078e02ff */
[-C--:B------:R-:W-:Y:S02]  /*1f90*/  IMAD R17, R17, R34.reuse, RZ ;  /* 0x0000002211117224 */ /* 0x080fe400078e02ff */
[----:B------:R-:W-:-:S02]  /*1fa0*/  IMAD R21, R21, R34, RZ ;  /* 0x0000002215157224 */ /* 0x000fc400078e02ff */
[-C--:B------:R-:W-:Y:S02]  /*1fb0*/  IMAD R27, R31, R18.reuse, R27 ;  /* 0x000000121f1b7224 */ /* 0x080fe400078e021b */
[----:B------:R-:W-:Y:S01]  /*1fc0*/  IMAD.WIDE.U32 R56, R30, R18, R56 ;  /* 0x000000121e387225 */ /* 0x000fe200078e0038 */
[----:B------:R-:W-:-:S03]  /*1fd0*/  IADD3 R59, PT, PT, R59, R28, RZ ;  /* 0x0000001c3b3b7210 */ /* 0x000fc60007ffe0ff */
[----:B------:R-:W-:Y:S01]  /*1fe0*/  IMAD.WIDE.U32 R60, R34, R18, R60 ;  /* 0x00000012223c7225 */ /* 0x000fe200078e003c */
[----:B------:R-:W-:Y:S02]  /*1ff0*/  MOV R18, R38 ;  /* 0x0000002600127202 */ /* 0x000fe40000000f00 */
[----:B------:R-:W-:Y:S01]  /*2000*/  IADD3 R71, PT, PT, R71, R14, RZ ;  /* 0x0000000e47477210 */ /* 0x000fe20007ffe0ff */
[----:B------:R-:W-:Y:S01]  /*2010*/  IMAD R9, R31, R16, R9 ;  /* 0x000000101f097224 */ /* 0x000fe200078e0209 */
[----:B------:R-:W-:Y:S01]  /*2020*/  IADD3 R19, PT, PT, R39, R32, RZ ;  /* 0x0000002027137210 */ /* 0x000fe20007ffe0ff */
[----:B------:R-:W-:-:S04]  /*2030*/  IMAD.WIDE.U32 R62, R30, R16, R62 ;  /* 0x000000101e3e7225 */ /* 0x000fc800078e003e */
[-C--:B------:R-:W-:Y:S02]  /*2040*/  IMAD.WIDE.U32 R54, R30, R20.reuse, R54 ;  /* 0x000000141e367225 */ /* 0x080fe400078e0036 */
[----:B------:R-:W-:Y:S02]  /*2050*/  LDS.128 R28, [R6+0x400] ;  /* 0x00040000061c7984 */ /* 0x000fe40000000c00 */
[----:B------:R-:W-:-:S04]  /*2060*/  IMAD.WIDE.U32 R66, R34, R20, R12 ;  /* 0x0000001422427225 */ /* 0x000fc800078e000c */
[C---:B------:R-:W-:Y:S02]  /*2070*/  IMAD R38, R35.reuse, R22, R15 ;  /* 0x0000001623267224 */ /* 0x040fe400078e020f */
[-C--:B------:R-:W-:Y:S01]  /*2080*/  IMAD R17, R35, R16.reuse, R17 ;  /* 0x0000001023117224 */ /* 0x080fe200078e0211 */
[----:B------:R-:W0:Y:S01]  /*2090*/  LDS.128 R12, [R2+0x10] ;  /* 0x00001000020c7984 */ /* 0x000e220000000c00 */
[----:B------:R-:W-:-:S04]  /*20a0*/  IMAD.WIDE.U32 R64, R34, R16, R64 ;  /* 0x0000001022407225 */ /* 0x000fc800078e0040 */
[----:B------:R-:W-:Y:S02]  /*20b0*/  IMAD R21, R35, R20, R21 ;  /* 0x0000001423157224 */ /* 0x000fe400078e0215 */
[----:B------:R-:W-:Y:S02]  /*20c0*/  IMAD.WIDE.U32 R52, R34, R22, R52 ;  /* 0x0000001622347225 */ /* 0x000fe400078e0034 */
[----:B------:R-:W1:Y:S01]  /*20d0*/  LDS.128 R32, [R6+0x410] ;  /* 0x0004100006207984 */ /* 0x000e620000000c00 */
[----:B------:R-:W-:Y:S02]  /*20e0*/  IADD3 R63, PT, PT, R63, R9, RZ ;  /* 0x000000093f3f7210 */ /* 0x000fe40007ffe0ff */
[----:B------:R-:W-:Y:S02]  /*20f0*/  IADD3 R41, PT, PT, R41, R25, RZ ;  /* 0x0000001929297210 */ /* 0x000fe40007ffe0ff */
[----:B------:R-:W-:Y:S02]  /*2100*/  IADD3 R69, PT, PT, R69, R24, RZ ;  /* 0x0000001845457210 */ /* 0x000fe40007ffe0ff */
[----:B------:R-:W-:Y:S01]  /*2110*/  IADD3 R65, PT, PT, R65, R17, RZ ;  /* 0x0000001141417210 */ /* 0x000fe20007ffe0ff */
[----:B0-----:R-:W-:-:S04]  /*2120*/  IMAD.WIDE.U32 R72, R12, R30, R18 ;  /* 0x0000001e0c487225 */ /* 0x001fc800078e0012 */
[-C--:B------:R-:W-:Y:S02]  /*2130*/  IMAD R25, R29, R12.reuse, RZ ;  /* 0x0000000c1d197224 */ /* 0x080fe400078e02ff */
[-C--:B------:R-:W-:Y:S02]  /*2140*/  IMAD R9, R31, R12.reuse, RZ ;  /* 0x0000000c1f097224 */ /* 0x080fe400078e02ff */
[-C--:B-1----:R-:W-:Y:S02]  /*2150*/  IMAD R23, R33, R12.reuse, RZ ;  /* 0x0000000c21177224 */ /* 0x082fe400078e02ff */
[----:B------:R-:W-:Y:S02]  /*2160*/  IMAD R19, R35, R12, RZ ;  /* 0x0000000c23137224 */ /* 0x000fe400078e02ff */
[C---:B------:R-:W-:Y:S02]  /*2170*/  IMAD R25, R13.reuse, R28, R25 ;  /* 0x0000001c0d197224 */ /* 0x040fe400078e0219 */
[----:B------:R-:W-:-:S02]  /*2180*/  IMAD R9, R13, R30, R9 ;  /* 0x0000001e0d097224 */ /* 0x000fc400078e0209 */
[C---:B------:R-:W-:Y:S02]  /*2190*/  IMAD R24, R13.reuse, R32, R23 ;  /* 0x000000200d187224 */ /* 0x040fe400078e0217 */
[----:B------:R-:W-:Y:S02]  /*21a0*/  IMAD R13, R13, R34, R19 ;  /* 0x000000220d0d7224 */ /* 0x000fe400078e0213 */
[----:B------:R-:W0:Y:S01]  /*21b0*/  LDS.128 R16, [R2+0x30] ;  /* 0x0000300002107984 */ /* 0x000e220000000c00 */
[----:B------:R-:W-:Y:S01]  /*21c0*/  IADD3 R43, PT, PT, R43, R45, RZ ;  /* 0x0000002d2b2b7210 */ /* 0x000fe20007ffe0ff */
[----:B------:R-:W-:Y:S01]  /*21d0*/  IMAD.WIDE.U32 R58, R12, R28, R58 ;  /* 0x0000001c0c3a7225 */ /* 0x000fe200078e003a */
[----:B------:R-:W-:-:S03]  /*21e0*/  IADD3 R67, PT, PT, R67, R21, RZ ;  /* 0x0000001543437210 */ /* 0x000fc60007ffe0ff */
[----:B------:R-:W-:-:S04]  /*21f0*/  IMAD.WIDE.U32 R42, R12, R32, R42 ;  /* 0x000000200c2a7225 */ /* 0x000fc800078e002a */
[----:B------:R-:W-:-:S04]  /*2200*/  IMAD.WIDE.U32 R40, R12, R34, R40 ;  /* 0x000000220c287225 */ /* 0x000fc800078e0028 */
[----:B0-----:R-:W-:-:S04]  /*2210*/  IMAD R23, R29, R16, RZ ;  /* 0x000000101d177224 */ /* 0x001fc800078e02ff */
[----:B------:R-:W-:Y:S02]  /*2220*/  IMAD R12, R17, R28, R23 ;  /* 0x0000001c110c7224 */ /* 0x000fe400078e0217 */
[----:B------:R-:W0:Y:S01]  /*2230*/  LDS.128 R20, [R2+0x50] ;  /* 0x0000500002147984 */ /* 0x000e220000000c00 */
[----:B------:R-:W-:Y:S01]  /*2240*/  IADD3 R57, PT, PT, R57, R27, RZ ;  /* 0x0000001b39397210 */ /* 0x000fe20007ffe0ff */
[----:B------:R-:W-:Y:S01]  /*2250*/  IMAD R27, R31, R16, RZ ;  /* 0x000000101f1b7224 */ /* 0x000fe200078e02ff */
[----:B------:R-:W-:Y:S02]  /*2260*/  IADD3 R47, PT, PT, R47, R10, RZ ;  /* 0x0000000a2f2f7210 */ /* 0x000fe40007ffe0ff */
[----:B------:R-:W-:Y:S01]  /*2270*/  IADD3 R37, PT, PT, R37, R26, RZ ;  /* 0x0000001a25257210 */ /* 0x000fe20007ffe0ff */
[----:B------:R-:W-:Y:S01]  /*2280*/  IMAD R10, R17, R30, R27 ;  /* 0x0000001e110a7224 */ /* 0x000fe200078e021b */
[----:B------:R-:W-:Y:S02]  /*2290*/  IADD3 R27, PT, PT, R51, R44, RZ ;  /* 0x0000002c331b7210 */ /* 0x000fe40007ffe0ff */
[----:B------:R-:W-:-:S02]  /*22a0*/  IADD3 R51, PT, PT, R59, R25, RZ ;  /* 0x000000193b337210 */ /* 0x000fc40007ffe0ff */
[----:B------:R-:W-:Y:S01]  /*22b0*/  IADD3 R61, PT, PT, R61, R48, RZ ;  /* 0x000000303d3d7210 */ /* 0x000fe20007ffe0ff */
[----:B------:R-:W-:Y:S01]  /*22c0*/  IMAD.WIDE.U32 R48, R16, R32, R46 ;  /* 0x0000002010307225 */ /* 0x000fe200078e002e */
[----:B------:R-:W-:-:S03]  /*22d0*/  MOV R26, R50 ;  /* 0x00000032001a7202 */ /* 0x000fc60000000f00 */
[----:B------:R-:W-:Y:S02]  /*22e0*/  IMAD R39, R33, R16, RZ ;  /* 0x0000001021277224 */ /* 0x000fe400078e02ff */
[----:B------:R-:W-:-:S04]  /*22f0*/  IMAD.WIDE.U32 R70, R16, R28, R70 ;  /* 0x0000001c10467225 */ /* 0x000fc800078e0046 */
[----:B------:R-:W-:-:S04]  /*2300*/  IMAD.WIDE.U32 R68, R16, R30, R68 ;  /* 0x0000001e10447225 */ /* 0x000fc800078e0044 */
[----:B------:R-:W-:Y:S02]  /*2310*/  IMAD R45, R35, R16, RZ ;  /* 0x00000010232d7224 */ /* 0x000fe400078e02ff */
[----:B------:R-:W-:Y:S01]  /*2320*/  IMAD.WIDE.U32 R46, R16, R34, R36 ;  /* 0x00000022102e7225 */ /* 0x000fe200078e0024 */
[----:B------:R-:W-:Y:S02]  /*2330*/  MOV R16, R42 ;  /* 0x0000002a00107202 */ /* 0x000fe40000000f00 */
[----:B------:R-:W-:Y:S01]  /*2340*/  IADD3 R55, PT, PT, R55, R8, RZ ;  /* 0x0000000837377210 */ /* 0x000fe20007ffe0ff */
[----:B0-----:R-:W-:-:S04]  /*2350*/  IMAD R25, R31, R20, RZ ;  /* 0x000000141f197224 */ /* 0x001fc800078e02ff */
[----:B------:R-:W-:Y:S02]  /*2360*/  IMAD R42, R21, R30, R25 ;  /* 0x0000001e152a7224 */ /* 0x000fe400078e0219 */
[----:B------:R-:W-:Y:S02]  /*2370*/  IMAD R25, R35, R20, RZ ;  /* 0x0000001423197224 */ /* 0x000fe400078e02ff */
[C---:B------:R-:W-:Y:S02]  /*2380*/  IMAD R8, R17.reuse, R32, R39 ;  /* 0x0000002011087224 */ /* 0x040fe400078e0227 */
[----:B------:R-:W-:Y:S01]  /*2390*/  IMAD R45, R17, R34, R45 ;  /* 0x00000022112d7224 */ /* 0x000fe200078e022d */
[----:B------:R-:W-:Y:S01]  /*23a0*/  IADD3 R17, PT, PT, R43, R24, RZ ;  /* 0x000000182b117210 */ /* 0x000fe20007ffe0ff */
[----:B------:R-:W-:-:S04]  /*23b0*/  IMAD.WIDE.U32 R74, R20, R30, R56 ;  /* 0x0000001e144a7225 */ /* 0x000fc800078e0038 */
[----:B------:R-:W-:-:S04]  /*23c0*/  IMAD.WIDE.U32 R76, R20, R34, R26 ;  /* 0x00000022144c7225 */ /* 0x000fc800078e001a */
[----:B------:R-:W-:Y:S02]  /*23d0*/  IMAD R56, R21, R34, R25 ;  /* 0x0000002215387224 */ /* 0x000fe400078e0219 */
[----:B------:R-:W0:Y:S01]  /*23e0*/  LDS.128 R24, [R2+0x70] ;  /* 0x0000700002187984 */ /* 0x000e220000000c00 */
[----:B------:R-:W-:Y:S01]  /*23f0*/  IADD3 R73, PT, PT, R73, R9, RZ ;  /* 0x0000000949497210 */ /* 0x000fe20007ffe0ff */
[-C--:B------:R-:W-:Y:S02]  /*2400*/  IMAD R9, R29, R20.reuse, RZ ;  /* 0x000000141d097224 */ /* 0x080fe400078e02ff */
[----:B------:R-:W-:Y:S02]  /*2410*/  IMAD R43, R33, R20, RZ ;  /* 0x00000014212b7224 */ /* 0x000fe400078e02ff */
[C---:B------:R-:W-:Y:S02]  /*2420*/  IMAD R9, R21.reuse, R28, R9 ;  /* 0x0000001c15097224 */ /* 0x040fe400078e0209 */
[----:B------:R-:W-:Y:S01]  /*2430*/  IMAD R43, R21, R32, R43 ;  /* 0x00000020152b7224 */ /* 0x000fe200078e022b */
[----:B------:R-:W-:-:S02]  /*2440*/  IADD3 R69, PT, PT, R69, R10, RZ ;  /* 0x0000000a45457210 */ /* 0x000fc40007ffe0ff */
[----:B------:R-:W-:Y:S02]  /*2450*/  IADD3 R53, PT, PT, R53, R38, RZ ;  /* 0x0000002635357210 */ /* 0x000fe40007ffe0ff */
[----:B------:R-:W1:Y:S01]  /*2460*/  LDS.128 R36, [R6+0x600] ;  /* 0x0006000006247984 */ /* 0x000e620000000c00 */
[----:B------:R-:W-:-:S04]  /*2470*/  IMAD.WIDE.U32 R62, R20, R28, R62 ;  /* 0x0000001c143e7225 */ /* 0x000fc800078e003e */
[----:B0-----:R-:W-:-:S04]  /*2480*/  IMAD R21, R29, R24, RZ ;  /* 0x000000181d157224 */ /* 0x001fc800078e02ff */
[----:B------:R-:W-:Y:S02]  /*2490*/  IMAD R10, R25, R28, R21 ;  /* 0x0000001c190a7224 */ /* 0x000fe400078e0215 */
[----:B------:R-:W-:Y:S02]  /*24a0*/  IMAD R21, R31, R24, RZ ;  /* 0x000000181f157224 */ /* 0x000fe400078e02ff */
[----:B------:R-:W-:-:S04]  /*24b0*/  IMAD.WIDE.U32 R64, R24, R28, R64 ;  /* 0x0000001c18407225 */ /* 0x000fc800078e0040 */
[-C--:B------:R-:W-:Y:S02]  /*24c0*/  IMAD R28, R25, R30.reuse, R21 ;  /* 0x0000001e191c7224 */ /* 0x080fe400078e0215 */
[----:B------:R-:W-:-:S05]  /*24d0*/  IMAD.WIDE.U32 R60, R24, R30, R60 ;  /* 0x0000001e183c7225 */ /* 0x000fca00078e003c */
[----:B------:R-:W-:Y:S02]  /*24e0*/  IADD3 R61, PT, PT, R61, R28, RZ ;  /* 0x0000001c3d3d7210 */ /* 0x000fe40007ffe0ff */
[----:B------:R-:W0:Y:S01]  /*24f0*/  LDS.128 R28, [R6+0x610] ;  /* 0x00061000061c7984 */ /* 0x000e220000000c00 */
[----:B------:R-:W-:Y:S01]  /*2500*/  IMAD.WIDE.U32 R54, R20, R32, R54 ;  /* 0x0000002014367225 */ /* 0x000fe200078e0036 */
[----:B------:R-:W-:Y:S02]  /*2510*/  IADD3 R59, PT, PT, R49, R8, RZ ;  /* 0x00000008313b7210 */ /* 0x000fe40007ffe0ff */
[----:B------:R-:W-:Y:S01]  /*2520*/  MOV R50, R58 ;  /* 0x0000003a00327202 */ /* 0x000fe20000000f00 */
[-C--:B------:R-:W-:Y:S01]  /*2530*/  IMAD R33, R33, R24.reuse, RZ ;  /* 0x0000001821217224 */ /* 0x080fe200078e02ff */
[----:B------:R-:W-:Y:S01]  /*2540*/  IADD3 R49, PT, PT, R63, R9, RZ ;  /* 0x000000093f317210 */ /* 0x000fe20007ffe0ff */
[----:B------:R-:W-:Y:S01]  /*2550*/  IMAD R9, R35, R24, RZ ;  /* 0x0000001823097224 */ /* 0x000fe200078e02ff */
[----:B------:R-:W-:Y:S01]  /*2560*/  MOV R58, R48 ;  /* 0x00000030003a7202 */ /* 0x000fe20000000f00 */
[----:B-1----:R-:W-:Y:S01]  /*2570*/  IMAD R35, R37, R22, RZ ;  /* 0x0000001625237224 */ /* 0x002fe200078e02ff */
[----:B------:R-:W-:Y:S01]  /*2580*/  MOV R48, R62 ;  /* 0x0000003e00307202 */ /* 0x000fe20000000f00 */
[----:B------:R-:W-:Y:S01]  /*2590*/  IMAD R33, R25, R32, R33 ;  /* 0x0000002019217224 */ /* 0x000fe200078e0221 */
[----:B------:R-:W-:Y:S01]  /*25a0*/  IADD3 R21, PT, PT, R47, R45, RZ ;  /* 0x0000002d2f157210 */ /* 0x000fe20007ffe0ff */
[----:B------:R-:W-:Y:S01]  /*25b0*/  IMAD R47, R37, R18, RZ ;  /* 0x00000012252f7224 */ /* 0x000fe200078e02ff */
[----:B------:R-:W-:Y:S01]  /*25c0*/  IADD3 R55, PT, PT, R55, R43, RZ ;  /* 0x0000002b37377210 */ /* 0x000fe20007ffe0ff */
[----:B------:R-:W-:Y:S01]  /*25d0*/  IMAD R43, R37, R14, RZ ;  /* 0x0000000e252b7224 */ /* 0x000fe200078e02ff */
[----:B------:R-:W-:Y:S01]  /*25e0*/  IADD3 R65, PT, PT, R65, R10, RZ ;  /* 0x0000000a41417210 */ /* 0x000fe20007ffe0ff */
[----:B------:R-:W-:-:S02]  /*25f0*/  IMAD R10, R25, R34, R9 ;  /* 0x00000022190a7224 */ /* 0x000fc400078e0209 */
[----:B------:R-:W-:Y:S02]  /*2600*/  IMAD R37, R37, R26, RZ ;  /* 0x0000001a25257224 */ /* 0x000fe400078e02ff */
[----:B------:R-:W-:Y:S01]  /*2610*/  IMAD.WIDE.U32 R62, R14, R36, R50 ;  /* 0x000000240e3e7225 */ /* 0x000fe200078e0032 */
[----:B------:R-:W-:-:S03]  /*2620*/  IADD3 R13, PT, PT, R41, R13, RZ ;  /* 0x0000000d290d7210 */ /* 0x000fc60007ffe0ff */
[C---:B------:R-:W-:Y:S02]  /*2630*/  IMAD R25, R39.reuse, R18, RZ ;  /* 0x0000001227197224 */ /* 0x040fe400078e02ff */
[----:B------:R-:W-:Y:S02]  /*2640*/  IMAD R45, R39, R22, RZ ;  /* 0x00000016272d7224 */ /* 0x000fe400078e02ff */
[-C--:B------:R-:W-:Y:S02]  /*2650*/  IMAD R35, R23, R36.reuse, R35 ;  /* 0x0000002417237224 */ /* 0x080fe400078e0223 */
[----:B------:R-:W-:-:S04]  /*2660*/  IMAD.WIDE.U32 R48, R22, R36, R48 ;  /* 0x0000002416307225 */ /* 0x000fc800078e0030 */
[----:B------:R-:W-:Y:S02]  /*2670*/  IMAD R51, R39, R26, RZ ;  /* 0x0000001a27337224 */ /* 0x000fe400078e02ff */
[----:B------:R-:W-:Y:S01]  /*2680*/  IMAD.WIDE.U32 R66, R24, R32, R66 ;  /* 0x0000002018427225 */ /* 0x000fe200078e0042 */
[----:B------:R-:W-:-:S03]  /*2690*/  IADD3 R35, PT, PT, R49, R35, RZ ;  /* 0x0000002331237210 */ /* 0x000fc60007ffe0ff */
[----:B------:R-:W-:Y:S02]  /*26a0*/  IMAD R41, R39, R14, RZ ;  /* 0x0000000e27297224 */ /* 0x000fe400078e02ff */
[----:B------:R-:W-:-:S04]  /*26b0*/  IMAD.WIDE.U32 R52, R24, R34, R52 ;  /* 0x0000002218347225 */ /* 0x000fc800078e0034 */
[-C--:B------:R-:W-:Y:S02]  /*26c0*/  IMAD R37, R27, R36.reuse, R37 ;  /* 0x000000241b257224 */ /* 0x080fe400078e0225 */
[----:B------:R-:W-:-:S04]  /*26d0*/  IMAD.WIDE.U32 R8, R26, R36, R64 ;  /* 0x000000241a087225 */ /* 0x000fc800078e0040 */
[-C--:B------:R-:W-:Y:S02]  /*26e0*/  IMAD R39, R19, R38.reuse, R25 ;  /* 0x0000002613277224 */ /* 0x080fe400078e0219 */
[-C--:B------:R-:W-:Y:S02]  /*26f0*/  IMAD R32, R23, R38.reuse, R45 ;  /* 0x0000002617207224 */ /* 0x080fe400078e022d */
[-C--:B------:R-:W-:Y:S02]  /*2700*/  IMAD R45, R27, R38.reuse, R51 ;  /* 0x000000261b2d7224 */ /* 0x080fe400078e0233 */
[----:B------:R-:W-:Y:S01]  /*2710*/  IMAD.WIDE.U32 R24, R26, R38, R60 ;  /* 0x000000261a187225 */ /* 0x000fe200078e003c */
[----:B------:R-:W-:-:S03]  /*2720*/  IADD3 R37, PT, PT, R9, R37, RZ ;  /* 0x0000002509257210 */ /* 0x000fc60007ffe0ff */
[-C--:B0-----:R-:W-:Y:S02]  /*2730*/  IMAD R49, R29, R14.reuse, RZ ;  /* 0x0000000e1d317224 */ /* 0x081fe400078e02ff */
[----:B------:R-:W-:Y:S01]  /*2740*/  IMAD R61, R31, R14, RZ ;  /* 0x0000000e1f3d7224 */ /* 0x000fe200078e02ff */
[----:B------:R-:W-:Y:S02]  /*2750*/  IADD3 R71, PT, PT, R71, R12, RZ ;  /* 0x0000000c47477210 */ /* 0x000fe40007ffe0ff */
[----:B------:R-:W-:Y:S01]  /*2760*/  IADD3 R9, PT, PT, R25, R45, RZ ;  /* 0x0000002d19097210 */ /* 0x000fe20007ffe0ff */
[C---:B------:R-:W-:Y:S01]  /*2770*/  IMAD R45, R15.reuse, R28, R49 ;  /* 0x0000001c0f2d7224 */ /* 0x040fe200078e0231 */
[----:B------:R-:W-:Y:S01]  /*2780*/  MOV R12, R40 ;  /* 0x00000028000c7202 */ /* 0x000fe20000000f00 */
[----:B------:R-:W-:Y:S01]  /*2790*/  IMAD R49, R15, R30, R61 ;  /* 0x0000001e0f317224 */ /* 0x000fe200078e023d */
[----:B------:R-:W-:Y:S01]  /*27a0*/  MOV R20, R46 ;  /* 0x0000002e00147202 */ /* 0x000fe20000000f00 */
[----:B------:R-:W-:-:S02]  /*27b0*/  IMAD R61, R29, R18, RZ ;  /* 0x000000121d3d7224 */ /* 0x000fc400078e02ff */
[----:B------:R-:W-:Y:S02]  /*27c0*/  IMAD R25, R31, R18, RZ ;  /* 0x000000121f197224 */ /* 0x000fe400078e02ff */
[C---:B------:R-:W-:Y:S02]  /*27d0*/  IMAD R43, R15.reuse, R36, R43 ;  /* 0x000000240f2b7224 */ /* 0x040fe400078e022b */
[-C--:B------:R-:W-:Y:S02]  /*27e0*/  IMAD R41, R15, R38.reuse, R41 ;  /* 0x000000260f297224 */ /* 0x080fe400078e0229 */
[----:B------:R-:W-:-:S04]  /*27f0*/  IMAD.WIDE.U32 R72, R14, R38, R72 ;  /* 0x000000260e487225 */ /* 0x000fc800078e0048 */
[----:B------:R-:W-:-:S04]  /*2800*/  IMAD.WIDE.U32 R16, R14, R28, R16 ;  /* 0x0000001c0e107225 */ /* 0x000fc800078e0010 */
[----:B------:R-:W-:-:S04]  /*2810*/  IMAD.WIDE.U32 R14, R14, R30, R12 ;  /* 0x0000001e0e0e7225 */ /* 0x000fc800078e000c */
[-C--:B------:R-:W-:Y:S02]  /*2820*/  IMAD R47, R19, R36.reuse, R47 ;  /* 0x00000024132f7224 */ /* 0x080fe400078e022f */
[----:B------:R-:W-:-:S04]  /*2830*/  IMAD.WIDE.U32 R70, R18, R36, R70 ;  /* 0x0000002412467225 */ /* 0x000fc800078e0046 */
[----:B------:R-:W-:-:S04]  /*2840*/  IMAD.WIDE.U32 R68, R18, R38, R68 ;  /* 0x0000002612447225 */ /* 0x000fc800078e0044 */
[C---:B------:R-:W-:Y:S02]  /*2850*/  IMAD R61, R19.reuse, R28, R61 ;  /* 0x0000001c133d7224 */ /* 0x040fe400078e023d */
[----:B------:R-:W-:Y:S02]  /*2860*/  IMAD R25, R19, R30, R25 ;  /* 0x0000001e13197224 */ /* 0x000fe400078e0219 */
[----:B------:R-:W-:-:S04]  /*2870*/  IMAD.WIDE.U32 R12, R18, R28, R58 ;  /* 0x0000001c120c7225 */ /* 0x000fc800078e003a */
[----:B------:R-:W-:Y:S02]  /*2880*/  IMAD.WIDE.U32 R18, R18, R30, R20 ;  /* 0x0000001e12127225 */ /* 0x000fe400078e0014 */
[----:B------:R-:W0:Y:S01]  /*2890*/  LDC R20, c[0x0][0x3a0] ;  /* 0x0000e800ff147b82 */ /* 0x000e220000000800 */
[----:B------:R-:W-:Y:S01]  /*28a0*/  UIADD3 UR7, UPT, UPT, UR7, 0x1, URZ ;  /* 0x0000000107077890 */ /* 0x000fe2000fffe0ff */
[----:B------:R-:W-:Y:S01]  /*28b0*/  IADD3 R43, PT, PT, R63, R43, RZ ;  /* 0x0000002b3f2b7210 */ /* 0x000fe20007ffe0ff */
[----:B------:R-:W-:Y:S01]  /*28c0*/  IMAD R63, R29, R22, RZ ;  /* 0x000000161d3f7224 */ /* 0x000fe200078e02ff */
[----:B------:R-:W-:Y:S01]  /*28d0*/  IADD3 R75, PT, PT, R75, R42, RZ ;  /* 0x0000002a4b4b7210 */ /* 0x000fe20007ffe0ff */
[----:B------:R-:W-:Y:S01]  /*28e0*/  IMAD R65, R31, R22, RZ ;  /* 0x000000161f417224 */ /* 0x000fe200078e02ff */
[----:B------:R-:W-:Y:S01]  /*28f0*/  IADD3 R57, PT, PT, R77, R56, RZ ;  /* 0x000000384d397210 */ /* 0x000fe20007ffe0ff */
[----:B------:R-:W-:Y:S01]  /*2900*/  UISETP.NE.AND UP0, UPT, UR7, 0x1, UPT ;  /* 0x000000010700788c */ /* 0x000fe2000bf05270 */
[----:B------:R-:W-:Y:S01]  /*2910*/  MOV R56, R76 ;  /* 0x0000004c00387202 */ /* 0x000fe20000000f00 */
[-C--:B------:R-:W-:Y:S01]  /*2920*/  IMAD R29, R29, R26.reuse, RZ ;  /* 0x0000001a1d1d7224 */ /* 0x080fe200078e02ff */
[----:B------:R-:W-:Y:S01]  /*2930*/  IADD3 R51, PT, PT, R67, R33, RZ ;  /* 0x0000002143337210 */ /* 0x000fe20007ffe0ff */
[----:B------:R-:W-:Y:S01]  /*2940*/  IMAD R31, R31, R26, RZ ;  /* 0x0000001a1f1f7224 */ /* 0x000fe200078e02ff */
[----:B------:R-:W-:-:S02]  /*2950*/  IADD3 R53, PT, PT, R53, R10, RZ ;  /* 0x0000000a35357210 */ /* 0x000fc40007ffe0ff */
[----:B------:R-:W-:Y:S01]  /*2960*/  MOV R50, R66 ;  /* 0x0000004200327202 */ /* 0x000fe20000000f00 */
[C---:B------:R-:W-:Y:S02]  /*2970*/  IMAD R59, R23.reuse, R28, R63 ;  /* 0x0000001c173b7224 */ /* 0x040fe400078e023f */
[----:B------:R-:W-:Y:S02]  /*2980*/  IMAD R21, R23, R30, R65 ;  /* 0x0000001e17157224 */ /* 0x000fe400078e0241 */
[----:B------:R-:W-:-:S04]  /*2990*/  IMAD.WIDE.U32 R74, R22, R38, R74 ;  /* 0x00000026164a7225 */ /* 0x000fc800078e004a */
[-C--:B------:R-:W-:Y:S02]  /*29a0*/  IMAD R23, R27, R28.reuse, R29 ;  /* 0x0000001c1b177224 */ /* 0x080fe400078e021d */
[----:B------:R-:W-:-:S04]  /*29b0*/  IMAD.WIDE.U32 R54, R22, R28, R54 ;  /* 0x0000001c16367225 */ /* 0x000fc800078e0036 */
[----:B------:R-:W-:-:S04]  /*29c0*/  IMAD.WIDE.U32 R56, R22, R30, R56 ;  /* 0x0000001e16387225 */ /* 0x000fc800078e0038 */
[----:B------:R-:W-:-:S04]  /*29d0*/  IMAD.WIDE.U32 R50, R26, R28, R50 ;  /* 0x0000001c1a327225 */ /* 0x000fc800078e0032 */
[-C--:B------:R-:W-:Y:S02]  /*29e0*/  IMAD R27, R27, R30.reuse, R31 ;  /* 0x0000001e1b1b7224 */ /* 0x080fe400078e021f */
[----:B------:R-:W-:Y:S01]  /*29f0*/  IMAD.WIDE.U32 R52, R26, R30, R52 ;  /* 0x0000001e1a347225 */ /* 0x000fe200078e0034 */
[----:B------:R-:W-:Y:S02]  /*2a00*/  MOV R34, R48 ;  /* 0x0000003000227202 */ /* 0x000fe40000000f00 */
[----:B------:R-:W-:Y:S02]  /*2a10*/  IADD3 R33, PT, PT, R75, R32, RZ ;  /* 0x000000204b217210 */ /* 0x000fe40007ffe0ff */
[----:B------:R-:W-:Y:S02]  /*2a20*/  MOV R10, R8 ;  /* 0x00000008000a7202 */ /* 0x000fe40000000f00 */
[----:B------:R-:W-:Y:S02]  /*2a30*/  MOV R42, R62 ;  /* 0x0000003e002a7202 */ /* 0x000fe40000000f00 */
[----:B------:R-:W-:-:S02]  /*2a40*/  IADD3 R41, PT, PT, R73, R41, RZ ;  /* 0x0000002949297210 */ /* 0x000fc40007ffe0ff */
[----:B------:R-:W-:Y:S02]  /*2a50*/  MOV R40, R72 ;  /* 0x0000004800287202 */ /* 0x000fe40000000f00 */
[----:B------:R-:W-:Y:S02]  /*2a60*/  IADD3 R47, PT, PT, R71, R47, RZ ;  /* 0x0000002f472f7210 */ /* 0x000fe40007ffe0ff */
[----:B------:R-:W-:Y:S02]  /*2a70*/  MOV R38, R70 ;  /* 0x0000004600267202 */ /* 0x000fe40000000f00 */
[----:B------:R-:W-:Y:S02]  /*2a80*/  IADD3 R39, PT, PT, R69, R39, RZ ;  /* 0x0000002745277210 */ /* 0x000fe40007ffe0ff */
[----:B------:R-:W-:Y:S02]  /*2a90*/  MOV R36, R68 ;  /* 0x0000004400247202 */ /* 0x000fe40000000f00 */
[----:B------:R-:W-:-:S02]  /*2aa0*/  MOV R32, R74 ;  /* 0x0000004a00207202 */ /* 0x000fc40000000f00 */
[----:B------:R-:W-:Y:S02]  /*2ab0*/  MOV R8, R24 ;  /* 0x0000001800087202 */ /* 0x000fe40000000f00 */
[----:B------:R-:W-:Y:S02]  /*2ac0*/  IADD3 R45, PT, PT, R17, R45, RZ ;  /* 0x0000002d112d7210 */ /* 0x000fe40007ffe0ff */
[----:B------:R-:W-:Y:S02]  /*2ad0*/  MOV R44, R16 ;  /* 0x00000010002c7202 */ /* 0x000fe40000000f00 */
[----:B------:R-:W-:Y:S02]  /*2ae0*/  IADD3 R49, PT, PT, R15, R49, RZ ;  /* 0x000000310f317210 */ /* 0x000fe40007ffe0ff */
[----:B------:R-:W-:Y:S02]  /*2af0*/  MOV R48, R14 ;  /* 0x0000000e00307202 */ /* 0x000fe40000000f00 */
[----:B------:R-:W-:-:S02]  /*2b00*/  IADD3 R31, PT, PT, R13, R61, RZ ;  /* 0x0000003d0d1f7210 */ /* 0x000fc40007ffe0ff */
[----:B------:R-:W-:Y:S02]  /*2b10*/  MOV R30, R12 ;  /* 0x0000000c001e7202 */ /* 0x000fe40000000f00 */
[----:B------:R-:W-:Y:S02]  /*2b20*/  IADD3 R29, PT, PT, R19, R25, RZ ;  /* 0x00000019131d7210 */ /* 0x000fe40007ffe0ff */
[----:B------:R-:W-:Y:S02]  /*2b30*/  MOV R28, R18 ;  /* 0x00000012001c7202 */ /* 0x000fe40000000f00 */
[----:B------:R-:W-:Y:S02]  /*2b40*/  IADD3 R55, PT, PT, R55, R59, RZ ;  /* 0x0000003b37377210 */ /* 0x000fe40007ffe0ff */
[----:B------:R-:W-:Y:S02]  /*2b50*/  IADD3 R57, PT, PT, R57, R21, RZ ;  /* 0x0000001539397210 */ /* 0x000fe40007ffe0ff */
[----:B------:R-:W-:-:S02]  /*2b60*/  IADD3 R51, PT, PT, R51, R23, RZ ;  /* 0x0000001733337210 */ /* 0x000fc40007ffe0ff */
[----:B------:R-:W-:Y:S02]  /*2b70*/  IADD3 R53, PT, PT, R53, R27, RZ ;  /* 0x0000001b35357210 */ /* 0x000fe40007ffe0ff */
[----:B0-----:R-:W-:Y:S02]  /*2b80*/  LEA R7, R20, R7, 0x2 ;  /* 0x0000000714077211 */ /* 0x001fe400078e10ff */
[----:B------:R-:W-:Y:S01]  /*2b90*/  IADD3 R11, PT, PT, R11, 0x4, RZ ;  /* 0x000000040b0b7810 */ /* 0x000fe20007ffe0ff */
[----:B------:R-:W-:Y:S06]  /*2ba0*/  BAR.SYNC.DEFER_BLOCKING 0x0 ;  /* 0x0000000000007b1d */ /* 0x000fec0000010000 */
[----:B------:R-:W-:Y:S05]  /*2bb0*/  BRA.U UP0, `(.L_x_20) ;  /* 0xffffffe900ec7547 */ /* 0x000fea000b83ffff */
.L_x_19:
[----:B------:R-:W0:Y:S01]  /*2bc0*/  S2R R0, SR_TID.X ;  /* 0x0000000000007919 */ /* 0x000e220000002100 */
[----:B------:R-:W2:Y:S01]  /*2bd0*/  LDCU UR6, c[0x0][0x3a0] ;  /* 0x00007400ff0677ac */ /* 0x000ea20008000800 */
[----:B------:R-:W3:Y:S01]  /*2be0*/  LDC.64 R2, c[0x0][0x380] ;  /* 0x0000e000ff027b82 */ /* 0x000ee20000000a00 */
[----:B------:R-:W-:Y:S01]  /*2bf0*/  MOV R46, R38 ;  /* 0x00000026002e7202 */ /* 0x000fe20000000f00 */
[----:B------:R-:W4:Y:S01]  /*2c00*/  LDCU UR7, c[0x0][0x398] ;  /* 0x00007300ff0777ac */ /* 0x000f220008000800 */
[----:B------:R-:W-:Y:S02]  /*2c10*/  MOV R38, R36 ;  /* 0x0000002400267202 */ /* 0x000fe40000000f00 */
[----:B0-----:R-:W-:-:S04]  /*2c20*/  LOP3.LUT R0, R0, 0xf, RZ, 0xc0, !PT ;  /* 0x0000000f00007812 */ /* 0x001fc800078ec0ff */
[----:B------:R-:W-:Y:S02]  /*2c30*/  LEA R7, R0, UR4, 0x2 ;  /* 0x0000000400077c11 */ /* 0x000fe4000f8e10ff */
[----:B------:R-:W-:Y:S02]  /*2c40*/  LEA R0, R5, UR5, 0x2 ;  /* 0x0000000505007c11 */ /* 0x000fe4000f8e10ff */
[C---:B------:R-:W-:Y:S02]  /*2c50*/  IADD3 R4, PT, PT, R7.reuse, 0x1, RZ ;  /* 0x0000000107047810 */ /* 0x040fe40007ffe0ff */
[C---:B--2---:R-:W-:Y:S01]  /*2c60*/  ISETP.GE.AND P4, PT, R7.reuse, UR6, PT ;  /* 0x0000000607007c0c */ /* 0x044fe2000bf86270 */
[----:B------:R-:W-:Y:S01]  /*2c70*/  IMAD R11, R0, UR6, R7 ;  /* 0x00000006000b7c24 */ /* 0x000fe2000f8e0207 */
[----:B------:R-:W-:Y:S02]  /*2c80*/  ISETP.GE.AND P3, PT, R4, UR6, PT ;  /* 0x0000000604007c0c */ /* 0x000fe4000bf66270 */
[----:B------:R-:W-:-:S02]  /*2c90*/  IADD3 R4, PT, PT, R7, 0x2, RZ ;  /* 0x0000000207047810 */ /* 0x000fc40007ffe0ff */
[C---:B----4-:R-:W-:Y:S02]  /*2ca0*/  ISETP.LT.AND P4, PT, R0.reuse, UR7, !P4 ;  /* 0x0000000700007c0c */ /* 0x050fe4000e781270 */
[----:B------:R-:W-:Y:S02]  /*2cb0*/  ISETP.GE.OR P6, PT, R0, UR7, P3 ;  /* 0x0000000700007c0c */ /* 0x000fe40009fc6670 */
[----:B------:R-:W-:Y:S01]  /*2cc0*/  ISETP.GE.AND P2, PT, R4, UR6, PT ;  /* 0x0000000604007c0c */ /* 0x000fe2000bf46270 */
[----:B---3--:R-:W-:Y:S01]  /*2cd0*/  IMAD.WIDE R4, R11, 0x8, R2 ;  /* 0x000000080b047825 */ /* 0x008fe200078e0202 */
[----:B------:R-:W-:Y:S02]  /*2ce0*/  IADD3 R6, PT, PT, R7, 0x3, RZ ;  /* 0x0000000307067810 */ /* 0x000fe40007ffe0ff */
[----:B------:R-:W-:Y:S02]  /*2cf0*/  ISETP.GE.OR P5, PT, R0, UR7, P2 ;  /* 0x0000000700007c0c */ /* 0x000fe400097a6670 */
[----:B------:R-:W-:-:S02]  /*2d00*/  ISETP.GE.AND P0, PT, R6, UR6, PT ;  /* 0x0000000606007c0c */ /* 0x000fc4000bf06270 */
[----:B------:R-:W-:Y:S01]  /*2d10*/  ISETP.GE.AND P1, PT, R7, UR6, PT ;  /* 0x0000000607007c0c */ /* 0x000fe2000bf26270 */
[----:B-1----:R-:W-:Y:S01]  /*2d20*/  @P4 STG.E.64 desc[UR12][R4.64], R42 ;  /* 0x0000002a04004986 */ /* 0x002fe2000c101b0c */
[C---:B------:R-:W-:Y:S02]  /*2d30*/  IADD3 R12, PT, PT, R0.reuse, 0x1, RZ ;  /* 0x00000001000c7810 */ /* 0x040fe40007ffe0ff */
[----:B------:R-:W-:Y:S01]  /*2d40*/  ISETP.GE.OR P4, PT, R0, UR7, P0 ;  /* 0x0000000700007c0c */ /* 0x000fe20008786670 */
[----:B------:R-:W-:Y:S01]  /*2d50*/  @!P6 STG.E.64 desc[UR12][R4.64+0x8], R40 ;  /* 0x000008280400e986 */ /* 0x000fe2000c101b0c */
[C---:B------:R-:W-:Y:S02]  /*2d60*/  ISETP.GE.OR P6, PT, R12.reuse, UR7, P1 ;  /* 0x000000070c007c0c */ /* 0x040fe40008fc6670 */
[----:B------:R-:W-:Y:S01]  /*2d70*/  IADD3 R11, PT, PT, R11, UR6, RZ ;  /* 0x000000060b0b7c10 */ /* 0x000fe2000fffe0ff */
[----:B------:R-:W-:Y:S01]  /*2d80*/  @!P5 STG.E.64 desc[UR12][R4.64+0x10], R44 ;  /* 0x0000102c0400d986 */ /* 0x000fe2000c101b0c */
[----:B------:R-:W-:-:S03]  /*2d90*/  ISETP.GE.OR P5, PT, R12, UR7, P3 ;  /* 0x000000070c007c0c */ /* 0x000fc60009fa6670 */
[C---:B------:R-:W-:Y:S01]  /*2da0*/  IMAD.WIDE R6, R11.reuse, 0x8, R2 ;  /* 0x000000080b067825 */ /* 0x040fe200078e0202 */
[----:B------:R-:W-:-:S03]  /*2db0*/  IADD3 R11, PT, PT, R11, UR6, RZ ;  /* 0x000000060b0b7c10 */ /* 0x000fc6000fffe0ff */
[----:B------:R0:W-:Y:S01]  /*2dc0*/  @!P4 STG.E.64 desc[UR12][R4.64+0x18], R48 ;  /* 0x000018300400c986 */ /* 0x0001e2000c101b0c */
[----:B------:R-:W-:-:S03]  /*2dd0*/  ISETP.GE.OR P4, PT, R12, UR7, P2 ;  /* 0x000000070c007c0c */ /* 0x000fc60009786670 */
[----:B------:R1:W-:Y:S01]  /*2de0*/  @!P6 STG.E.64 desc[UR12][R6.64], R46 ;  /* 0x0000002e0600e986 */ /* 0x0003e2000c101b0c */
[----:B------:R-:W-:Y:S02]  /*2df0*/  ISETP.GE.OR P6, PT, R12, UR7, P0 ;  /* 0x000000070c007c0c */ /* 0x000fe400087c6670 */
[C---:B------:R-:W-:Y:S01]  /*2e00*/  IADD3 R12, PT, PT, R0.reuse, 0x2, RZ ;  /* 0x00000002000c7810 */ /* 0x040fe20007ffe0ff */
[----:B------:R1:W-:Y:S01]  /*2e10*/  @!P5 STG.E.64 desc[UR12][R6.64+0x8], R38 ;  /* 0x000008260600d986 */ /* 0x0003e2000c101b0c */
[----:B------:R-:W-:Y:S02]  /*2e20*/  IADD3 R0, PT, PT, R0, 0x3, RZ ;  /* 0x0000000300007810 */ /* 0x000fe40007ffe0ff */
[----:B------:R-:W-:Y:S02]  /*2e30*/  ISETP.GE.OR P5, PT, R12, UR7, P1 ;  /* 0x000000070c007c0c */ /* 0x000fe40008fa6670 */
[----:B------:R-:W-:Y:S01]  /*2e40*/  ISETP.GE.OR P1, PT, R0, UR7, P1 ;  /* 0x0000000700007c0c */ /* 0x000fe20008f26670 */
[----:B0-----:R-:W-:Y:S01]  /*2e50*/  IMAD.WIDE R4, R11, 0x8, R2 ;  /* 0x000000080b047825 */ /* 0x001fe200078e0202 */
[----:B------:R1:W-:Y:S01]  /*2e60*/  @!P4 STG.E.64 desc[UR12][R6.64+0x10], R30 ;  /* 0x0000101e0600c986 */ /* 0x0003e2000c101b0c */
[----:B------:R-:W-:-:S02]  /*2e70*/  ISETP.GE.OR P4, PT, R12, UR7, P3 ;  /* 0x000000070c007c0c */ /* 0x000fc40009f86670 */
[----:B------:R-:W-:Y:S01]  /*2e80*/  ISETP.GE.OR P3, PT, R0, UR7, P3 ;  /* 0x0000000700007c0c */ /* 0x000fe20009f66670 */
[----:B------:R1:W-:Y:S01]  /*2e90*/  @!P6 STG.E.64 desc[UR12][R6.64+0x18], R28 ;  /* 0x0000181c0600e986 */ /* 0x0003e2000c101b0c */
[----:B------:R-:W-:Y:S02]  /*2ea0*/  ISETP.GE.OR P6, PT, R12, UR7, P2 ;  /* 0x000000070c007c0c */ /* 0x000fe400097c6670 */
[----:B------:R-:W-:Y:S02]  /*2eb0*/  ISETP.GE.OR P2, PT, R0, UR7, P2 ;  /* 0x0000000700007c0c */ /* 0x000fe40009746670 */
[----:B------:R1:W-:Y:S01]  /*2ec0*/  @!P5 STG.E.64 desc[UR12][R4.64], R34 ;  /* 0x000000220400d986 */ /* 0x0003e2000c101b0c */
[----:B------:R-:W-:Y:S02]  /*2ed0*/  ISETP.GE.OR P5, PT, R12, UR7, P0 ;  /* 0x000000070c007c0c */ /* 0x000fe400087a6670 */
[----:B------:R-:W-:Y:S02]  /*2ee0*/  ISETP.GE.OR P0, PT, R0, UR7, P0 ;  /* 0x0000000700007c0c */ /* 0x000fe40008706670 */
[----:B------:R-:W-:Y:S01]  /*2ef0*/  IADD3 R11, PT, PT, R11, UR6, RZ ;  /* 0x000000060b0b7c10 */ /* 0x000fe2000fffe0ff */
[----:B------:R1:W-:Y:S04]  /*2f00*/  @!P4 STG.E.64 desc[UR12][R4.64+0x8], R32 ;  /* 0x000008200400c986 */ /* 0x0003e8000c101b0c */
[----:B------:R-:W-:Y:S01]  /*2f10*/  IMAD.WIDE R2, R11, 0x8, R2 ;  /* 0x000000080b027825 */ /* 0x000fe200078e0202 */
[----:B------:R-:W-:Y:S01]  /*2f20*/  MOV R11, R37 ;  /* 0x00000025000b7202 */ /* 0x000fe20000000f00 */
[----:B------:R1:W-:Y:S04]  /*2f30*/  @!P6 STG.E.64 desc[UR12][R4.64+0x10], R54 ;  /* 0x000010360400e986 */ /* 0x0003e8000c101b0c */
[----:B------:R1:W-:Y:S04]  /*2f40*/  @!P5 STG.E.64 desc[UR12][R4.64+0x18], R56 ;  /* 0x000018380400d986 */ /* 0x0003e8000c101b0c */
[----:B------:R1:W-:Y:S04]  /*2f50*/  @!P1 STG.E.64 desc[UR12][R2.64], R10 ;  /* 0x0000000a02009986 */ /* 0x0003e8000c101b0c */
[----:B------:R1:W-:Y:S04]  /*2f60*/  @!P3 STG.E.64 desc[UR12][R2.64+0x8], R8 ;  /* 0x000008080200b986 */ /* 0x0003e8000c101b0c */
[----:B------:R1:W-:Y:S01]  /*2f70*/  @!P2 STG.E.64 desc[UR12][R2.64+0x10], R50 ;  /* 0x000010320200a986 */ /* 0x0003e2000c101b0c */
[----:B------:R-:W-:Y:S05]  /*2f80*/  @P0 EXIT ;  /* 0x000000000000094d */ /* 0x000fea0003800000 */
[----:B------:R-:W-:Y:S01]  /*2f90*/  STG.E.64 desc[UR12][R2.64+0x18], R52 ;  /* 0x0000183402007986 */ /* 0x000fe2000c101b0c */
[----:B------:R-:W-:Y:S05]  /*2fa0*/  EXIT ;  /* 0x000000000000794d */ /* 0x000fea0003800000 */
.L_x_21:
        /* <DEDUP_REMOVED lines=13> */
.L_x_23:


//--------------------- .nv.shared._Z10matmulLongPxPKxS1_iii --------------------------
	.section	.nv.shared._Z10matmulLongPxPKxS1_iii,"aw",@nobits
	.sectionflags	@""
	.align	8
.nv.shared._Z10matmulLongPxPKxS1_iii:
	.zero		5120


//--------------------- .nv.shared.reserved.0     --------------------------
	.section	.nv.shared.reserved.0,"aw",@nobits
	.weak		__nv_reservedSMEM_offset_0_alias
	.size		__nv_reservedSMEM_offset_0_alias, 0, 64
	.other		__nv_reservedSMEM_offset_0_alias,@"STO_CUDA_RESERVED_SHARED STV_DEFAULT"
__nv_reservedSMEM_offset_0_alias:
	.zero		0
	.zero		64


//--------------------- .nv.shared._Z12matmulLong22PxPKxS1_iii --------------------------
	.section	.nv.shared._Z12matmulLong22PxPKxS1_iii,"aw",@nobits
	.sectionflags	@""
	.align	16384
.nv.shared._Z12matmulLong22PxPKxS1_iii:
	.zero		19456


//--------------------- .nv.constant0._Z10matmulLongPxPKxS1_iii --------------------------
	.section	.nv.constant0._Z10matmulLongPxPKxS1_iii,"a",@progbits
	.sectionflags	@""
	.align	4
.nv.constant0._Z10matmulLongPxPKxS1_iii:
	.zero		932


//--------------------- .nv.constant0._Z12matmulLong22PxPKxS1_iii --------------------------
	.section	.nv.constant0._Z12matmulLong22PxPKxS1_iii,"a",@progbits
	.sectionflags	@""
	.align	4
.nv.constant0._Z12matmulLong22PxPKxS1_iii:
	.zero		932


//--------------------- SYMBOLS --------------------------

	.type		.nv.reservedSmem.offset0,@object
	.size		.nv.reservedSmem.offset0,0x4
	.type		.nv.reservedSmem.cap,@object
	.size		.nv.reservedSmem.cap,0x4
